	.target	sm_90a

	.elftype	@"ET_EXEC"


//--------------------- .note.nv.tkinfo           --------------------------
	.section	.note.nv.tkinfo,"",@"SHT_NOTE"
	.sectionflags	@"SHF_NOTE_NV_TKINFO"
	.tkinfo
        /*0018*/ 	.word	0x00000002
        /*0030*/ 	.string	""
        /*0030*/ 	.string	"ptxas"
        /*0030*/ 	.string	"Cuda compilation tools, release 13.0, V13.0.88"
        /*0030*/ 	.string	"Build cuda_13.0.r13.0/compiler.36424714_0"
        /*0030*/ 	.string	"-arch sm_90a -m 64 "



//--------------------- .note.nv.cuinfo           --------------------------
	.section	.note.nv.cuinfo,"",@"SHT_NOTE"
	.sectionflags	@"SHF_NOTE_NV_CUINFO"
        /*0018*/ 	.short	0x0002
        /*001a*/ 	.short	0x005a
        /*001c*/ 	.short	0x0082
	.zero		2


//--------------------- .nv.info                  --------------------------
	.section	.nv.info,"",@"SHT_CUDA_INFO"
	.align	4


	//----- nvinfo : EIATTR_REGCOUNT
	.align		4
        /*0000*/ 	.byte	0x04, 0x2f
        /*0002*/ 	.short	(.L_15 - .L_14)
	.align		4
.L_14:
        /*0004*/ 	.word	index@(_ZN7cutlass13device_kernelINS_4gemm6kernel13GemmUniversalIN4cute5tupleIJiiiiEEENS1_10collective13CollectiveMmaINS1_34MainloopSm90TmaGmmaWarpSpecializedILi7ENS5_IJNS4_1CILi1EEENSA_ILi2EEESB_EEENS1_35KernelTmaWarpSpecializedCooperativeEEENS5_IJNSA_ILi128EEESG_NSA_ILi64EEEEEENS_10bfloat16_tENS5_IJlSB_lEEESJ_SK_NS4_8TiledMMAINS4_8MMA_AtomIJNS4_4SM904GMMA28MMA_64x128x16_F32BF16BF16_SSILNSO_5MajorE0ELSQ_0ELNSO_7ScaleInE1ELSR_1EEEEEENS4_6LayoutINS5_IJSC_SB_SB_EEENS5_IJSB_NSA_ILi0EEESW_EEEEENS5_IJNS4_10UnderscoreESZ_SZ_EEEEENS4_23SM90_TMA_LOAD_MULTICASTENS4_14ComposedLayoutINS4_7SwizzleILi3ELi4ELi3EEENS4_18smem_ptr_flag_bitsILi16EEENSU_INS5_IJNSA_ILi8EEESH_EEENS5_IJSH_SB_EEEEEEEvNS4_8identityENS4_13SM90_TMA_LOADES1C_vS1D_EENS_8epilogue10collective6detail29Sm90TmaWarpSpecializedAdapterINS1H_15DefaultEpilogueISJ_SK_SK_NS1G_6thread17LinearCombinationISJ_Li1EffLNS1L_9ScaleType4KindE0ELNS_15FloatRoundStyleE2ESJ_EENS1_15EpilogueDefaultEEEEEvvEEEEvNT_6ParamsE)
        /*0008*/ 	.word	0x000000a8


	//----- nvinfo : EIATTR_FRAME_SIZE
	.align		4
.L_15:
        /*000c*/ 	.byte	0x04, 0x11
        /*000e*/ 	.short	(.L_17 - .L_16)
	.align		4
.L_16:
        /*0010*/ 	.word	index@(_ZN7cutlass13device_kernelINS_4gemm6kernel13GemmUniversalIN4cute5tupleIJiiiiEEENS1_10collective13CollectiveMmaINS1_34MainloopSm90TmaGmmaWarpSpecializedILi7ENS5_IJNS4_1CILi1EEENSA_ILi2EEESB_EEENS1_35KernelTmaWarpSpecializedCooperativeEEENS5_IJNSA_ILi128EEESG_NSA_ILi64EEEEEENS_10bfloat16_tENS5_IJlSB_lEEESJ_SK_NS4_8TiledMMAINS4_8MMA_AtomIJNS4_4SM904GMMA28MMA_64x128x16_F32BF16BF16_SSILNSO_5MajorE0ELSQ_0ELNSO_7ScaleInE1ELSR_1EEEEEENS4_6LayoutINS5_IJSC_SB_SB_EEENS5_IJSB_NSA_ILi0EEESW_EEEEENS5_IJNS4_10UnderscoreESZ_SZ_EEEEENS4_23SM90_TMA_LOAD_MULTICASTENS4_14ComposedLayoutINS4_7SwizzleILi3ELi4ELi3EEENS4_18smem_ptr_flag_bitsILi16EEENSU_INS5_IJNSA_ILi8EEESH_EEENS5_IJSH_SB_EEEEEEEvNS4_8identityENS4_13SM90_TMA_LOADES1C_vS1D_EENS_8epilogue10collective6detail29Sm90TmaWarpSpecializedAdapterINS1H_15DefaultEpilogueISJ_SK_SK_NS1G_6thread17LinearCombinationISJ_Li1EffLNS1L_9ScaleType4KindE0ELNS_15FloatRoundStyleE2ESJ_EENS1_15EpilogueDefaultEEEEEvvEEEEvNT_6ParamsE)
        /*0014*/ 	.word	0x00000000


	//----- nvinfo : EIATTR_MIN_STACK_SIZE
	.align		4
.L_17:
        /*0018*/ 	.byte	0x04, 0x12
        /*001a*/ 	.short	(.L_19 - .L_18)
	.align		4
.L_18:
        /*001c*/ 	.word	index@(_ZN7cutlass13device_kernelINS_4gemm6kernel13GemmUniversalIN4cute5tupleIJiiiiEEENS1_10collective13CollectiveMmaINS1_34MainloopSm90TmaGmmaWarpSpecializedILi7ENS5_IJNS4_1CILi1EEENSA_ILi2EEESB_EEENS1_35KernelTmaWarpSpecializedCooperativeEEENS5_IJNSA_ILi128EEESG_NSA_ILi64EEEEEENS_10bfloat16_tENS5_IJlSB_lEEESJ_SK_NS4_8TiledMMAINS4_8MMA_AtomIJNS4_4SM904GMMA28MMA_64x128x16_F32BF16BF16_SSILNSO_5MajorE0ELSQ_0ELNSO_7ScaleInE1ELSR_1EEEEEENS4_6LayoutINS5_IJSC_SB_SB_EEENS5_IJSB_NSA_ILi0EEESW_EEEEENS5_IJNS4_10UnderscoreESZ_SZ_EEEEENS4_23SM90_TMA_LOAD_MULTICASTENS4_14ComposedLayoutINS4_7SwizzleILi3ELi4ELi3EEENS4_18smem_ptr_flag_bitsILi16EEENSU_INS5_IJNSA_ILi8EEESH_EEENS5_IJSH_SB_EEEEEEEvNS4_8identityENS4_13SM90_TMA_LOADES1C_vS1D_EENS_8epilogue10collective6detail29Sm90TmaWarpSpecializedAdapterINS1H_15DefaultEpilogueISJ_SK_SK_NS1G_6thread17LinearCombinationISJ_Li1EffLNS1L_9ScaleType4KindE0ELNS_15FloatRoundStyleE2ESJ_EENS1_15EpilogueDefaultEEEEEvvEEEEvNT_6ParamsE)
        /*0020*/ 	.word	0x00000000
.L_19:


//--------------------- .nv.compat                --------------------------
	.section	.nv.compat,"",@"SHT_CUDA_COMPAT_INFO"
	.align	4
        /*0000*/ 	.byte	0x02, 0x09, 0x01, 0x00, 0x02, 0x02, 0x04, 0x00, 0x02, 0x05, 0x05, 0x00, 0x03, 0x07, 0x01, 0x01
        /*0010*/ 	.byte	0x02, 0x03, 0x01, 0x00, 0x02, 0x06, 0x01, 0x00, 0x04, 0x0b, 0x08, 0x00, 0x00, 0x00, 0x00, 0x00
        /*0020*/ 	.byte	0x00, 0x00, 0x00, 0x00


//--------------------- .nv.info._ZN7cutlass13device_kernelINS_4gemm6kernel13GemmUniversalIN4cute5tupleIJiiiiEEENS1_10collective13CollectiveMmaINS1_34MainloopSm90TmaGmmaWarpSpecializedILi7ENS5_IJNS4_1CILi1EEENSA_ILi2EEESB_EEENS1_35KernelTmaWarpSpecializedCooperativeEEENS5_IJNSA_ILi128EEESG_NSA_ILi64EEEEEENS_10bfloat16_tENS5_IJlSB_lEEESJ_SK_NS4_8TiledMMAINS4_8MMA_AtomIJNS4_4SM904GMMA28MMA_64x128x16_F32BF16BF16_SSILNSO_5MajorE0ELSQ_0ELNSO_7ScaleInE1ELSR_1EEEEEENS4_6LayoutINS5_IJSC_SB_SB_EEENS5_IJSB_NSA_ILi0EEESW_EEEEENS5_IJNS4_10UnderscoreESZ_SZ_EEEEENS4_23SM90_TMA_LOAD_MULTICASTENS4_14ComposedLayoutINS4_7SwizzleILi3ELi4ELi3EEENS4_18smem_ptr_flag_bitsILi16EEENSU_INS5_IJNSA_ILi8EEESH_EEENS5_IJSH_SB_EEEEEEEvNS4_8identityENS4_13SM90_TMA_LOADES1C_vS1D_EENS_8epilogue10collective6detail29Sm90TmaWarpSpecializedAdapterINS1H_15DefaultEpilogueISJ_SK_SK_NS1G_6thread17LinearCombinationISJ_Li1EffLNS1L_9ScaleType4KindE0ELNS_15FloatRoundStyleE2ESJ_EENS1_15EpilogueDefaultEEEEEvvEEEEvNT_6ParamsE --------------------------
	.section	.nv.info._ZN7cutlass13device_kernelINS_4gemm6kernel13GemmUniversalIN4cute5tupleIJiiiiEEENS1_10collective13CollectiveMmaINS1_34MainloopSm90TmaGmmaWarpSpecializedILi7ENS5_IJNS4_1CILi1EEENSA_ILi2EEESB_EEENS1_35KernelTmaWarpSpecializedCooperativeEEENS5_IJNSA_ILi128EEESG_NSA_ILi64EEEEEENS_10bfloat16_tENS5_IJlSB_lEEESJ_SK_NS4_8TiledMMAINS4_8MMA_AtomIJNS4_4SM904GMMA28MMA_64x128x16_F32BF16BF16_SSILNSO_5MajorE0ELSQ_0ELNSO_7ScaleInE1ELSR_1EEEEEENS4_6LayoutINS5_IJSC_SB_SB_EEENS5_IJSB_NSA_ILi0EEESW_EEEEENS5_IJNS4_10UnderscoreESZ_SZ_EEEEENS4_23SM90_TMA_LOAD_MULTICASTENS4_14ComposedLayoutINS4_7SwizzleILi3ELi4ELi3EEENS4_18smem_ptr_flag_bitsILi16EEENSU_INS5_IJNSA_ILi8EEESH_EEENS5_IJSH_SB_EEEEEEEvNS4_8identityENS4_13SM90_TMA_LOADES1C_vS1D_EENS_8epilogue10collective6detail29Sm90TmaWarpSpecializedAdapterINS1H_15DefaultEpilogueISJ_SK_SK_NS1G_6thread17LinearCombinationISJ_Li1EffLNS1L_9ScaleType4KindE0ELNS_15FloatRoundStyleE2ESJ_EENS1_15EpilogueDefaultEEEEEvvEEEEvNT_6ParamsE,"",@"SHT_CUDA_INFO"
	.sectionflags	@""
	.align	4


	//----- nvinfo : EIATTR_CUDA_API_VERSION
	.align		4
        /*0000*/ 	.byte	0x04, 0x37
        /*0002*/ 	.short	(.L_21 - .L_20)
.L_20:
        /*0004*/ 	.word	0x00000082


	//----- nvinfo : EIATTR_KPARAM_INFO
	.align		4
.L_21:
        /*0008*/ 	.byte	0x04, 0x17
        /*000a*/ 	.short	(.L_23 - .L_22)
.L_22:
        /*000c*/ 	.word	0x00000000
        /*0010*/ 	.short	0x0000
        /*0012*/ 	.short	0x0070
        /*0014*/ 	.byte	0x00, 0xf0, 0x01, 0x10


	//----- nvinfo : EIATTR_SPARSE_MMA_MASK
	.align		4
.L_23:
        /*0018*/ 	.byte	0x03, 0x50
        /*001a*/ 	.short	0x0000


	//----- nvinfo : EIATTR_MAXREG_COUNT
	.align		4
        /*001c*/ 	.byte	0x03, 0x1b
        /*001e*/ 	.short	0x00a8


	//----- nvinfo : EIATTR_NUM_BARRIERS
	.align		4
        /*0020*/ 	.byte	0x02, 0x4c
        /*0022*/ 	.byte	0x01
	.zero		1


	//----- nvinfo : EIATTR_EXTERNS
	.align		4
        /*0024*/ 	.byte	0x04, 0x0f
        /*0026*/ 	.short	(.L_25 - .L_24)


	//   ....[0]....
	.align		4
.L_24:
        /*0028*/ 	.word	index@(__assertfail)


	//----- nvinfo : EIATTR_MERCURY_ISA_VERSION
	.align		4
.L_25:
        /*002c*/ 	.byte	0x03, 0x5f
        /*002e*/ 	.short	0x0101


	//----- nvinfo : EIATTR_INT_WARP_WIDE_INSTR_OFFSETS
	.align		4
        /*0030*/ 	.byte	0x04, 0x31
        /*0032*/ 	.short	(.L_27 - .L_26)


	//   ....[0]....
.L_26:
        /*0034*/ 	.word	0x00000490


	//   ....[1]....
        /*0038*/ 	.word	0x000004b0


	//   ....[2]....
        /*003c*/ 	.word	0x00000680


	//----- nvinfo : EIATTR_COOP_GROUP_MASK_REGIDS
	.align		4
.L_27:
        /*0040*/ 	.byte	0x04, 0x29
        /*0042*/ 	.short	(.L_29 - .L_28)


	//   ....[0]....
.L_28:
        /*0044*/ 	.word	0xffffffff


	//   ....[1]....
        /*0048*/ 	.word	0xffffffff


	//   ....[2]....
        /*004c*/ 	.word	0xffffffff


	//   ....[3]....
        /*0050*/ 	.word	0xffffffff


	//   ....[4]....
        /*0054*/ 	.word	0xffffffff


	//   ....[5]....
        /*0058*/ 	.word	0xffffffff


	//----- nvinfo : EIATTR_COOP_GROUP_INSTR_OFFSETS
	.align		4
.L_29:
        /*005c*/ 	.byte	0x04, 0x28
        /*005e*/ 	.short	(.L_31 - .L_30)


	//   ....[0]....
.L_30:
        /*0060*/ 	.word	0x00000060


	//   ....[1]....
        /*0064*/ 	.word	0x00000070


	//   ....[2]....
        /*0068*/ 	.word	0x00000130


	//   ....[3]....
        /*006c*/ 	.word	0x00000330


	//   ....[4]....
        /*0070*/ 	.word	0x000007f0


	//   ....[5]....
        /*0074*/ 	.word	0x00001470


	//----- nvinfo : EIATTR_REG_RECONFIG
	.align		4
.L_31:
        /*0078*/ 	.byte	0x01, 0x54
	.zero		2


	//----- nvinfo : EIATTR_SYSCALL_OFFSETS
	.align		4
        /*007c*/ 	.byte	0x04, 0x46
        /*007e*/ 	.short	(.L_33 - .L_32)


	//   ....[0]....
.L_32:
        /*0080*/ 	.word	0x00001660


	//----- nvinfo : EIATTR_MBARRIER_INSTR_OFFSETS
	.align		4
.L_33:
        /*0084*/ 	.byte	0x04, 0x39
        /*0086*/ 	.short	(.L_35 - .L_34)


	//   ....[0]....
.L_34:
        /*0088*/ 	.word	0x00000230
        /*008c*/ 	.word	0x000000ff
        /*0090*/ 	.word	0x00000000
        /*0094*/ 	.short	0x0100
        /*0096*/ 	.byte	0x08
	.zero		1


	//   ....[1]....
        /*0098*/ 	.word	0x00000240
        /*009c*/ 	.word	0x000000ff
        /*00a0*/ 	.word	0x00000038
        /*00a4*/ 	.short	0x0100
        /*00a6*/ 	.byte	0x08
	.zero		1


	//   ....[2]....
        /*00a8*/ 	.word	0x00000250
        /*00ac*/ 	.word	0x000000ff
        /*00b0*/ 	.word	0x00000008
        /*00b4*/ 	.short	0x0100
        /*00b6*/ 	.byte	0x08
	.zero		1


	//   ....[3]....
        /*00b8*/ 	.word	0x00000260
        /*00bc*/ 	.word	0x000000ff
        /*00c0*/ 	.word	0x00000040
        /*00c4*/ 	.short	0x0100
        /*00c6*/ 	.byte	0x08
	.zero		1


	//   ....[4]....
        /*00c8*/ 	.word	0x00000270
        /*00cc*/ 	.word	0x000000ff
        /*00d0*/ 	.word	0x00000010
        /*00d4*/ 	.short	0x0100
        /*00d6*/ 	.byte	0x08
	.zero		1


	//   ....[5]....
        /*00d8*/ 	.word	0x00000280
        /*00dc*/ 	.word	0x000000ff
        /*00e0*/ 	.word	0x00000048
        /*00e4*/ 	.short	0x0100
        /*00e6*/ 	.byte	0x08
	.zero		1


	//   ....[6]....
        /*00e8*/ 	.word	0x00000290
        /*00ec*/ 	.word	0x000000ff
        /*00f0*/ 	.word	0x00000018
        /*00f4*/ 	.short	0x0100
        /*00f6*/ 	.byte	0x08
	.zero		1


	//   ....[7]....
        /*00f8*/ 	.word	0x000002a0
        /*00fc*/ 	.word	0x000000ff
        /*0100*/ 	.word	0x00000050
        /*0104*/ 	.short	0x0100
        /*0106*/ 	.byte	0x08
	.zero		1


	//   ....[8]....
        /*0108*/ 	.word	0x000002b0
        /*010c*/ 	.word	0x000000ff
        /*0110*/ 	.word	0x00000020
        /*0114*/ 	.short	0x0100
        /*0116*/ 	.byte	0x08
	.zero		1


	//   ....[9]....
        /*0118*/ 	.word	0x000002c0
        /*011c*/ 	.word	0x000000ff
        /*0120*/ 	.word	0x00000058
        /*0124*/ 	.short	0x0100
        /*0126*/ 	.byte	0x08
	.zero		1


	//   ....[10]....
        /*0128*/ 	.word	0x000002d0
        /*012c*/ 	.word	0x000000ff
        /*0130*/ 	.word	0x00000028
        /*0134*/ 	.short	0x0100
        /*0136*/ 	.byte	0x08
	.zero		1


	//   ....[11]....
        /*0138*/ 	.word	0x000002e0
        /*013c*/ 	.word	0x000000ff
        /*0140*/ 	.word	0x00000060
        /*0144*/ 	.short	0x0100
        /*0146*/ 	.byte	0x08
	.zero		1


	//   ....[12]....
        /*0148*/ 	.word	0x000002f0
        /*014c*/ 	.word	0x000000ff
        /*0150*/ 	.word	0x00000030
        /*0154*/ 	.short	0x0100
        /*0156*/ 	.byte	0x08
	.zero		1


	//   ....[13]....
        /*0158*/ 	.word	0x00000300
        /*015c*/ 	.word	0x000000ff
        /*0160*/ 	.word	0x00000068
        /*0164*/ 	.short	0x0100
        /*0166*/ 	.byte	0x08
	.zero		1


	//   ....[14]....
        /*0168*/ 	.word	0x00000720
        /*016c*/ 	.word	0x000000ff
        /*0170*/ 	.word	0x00000080
        /*0174*/ 	.short	0x0100
        /*0176*/ 	.byte	0x06
	.zero		1


	//   ....[15]....
        /*0178*/ 	.word	0x000007a0
        /*017c*/ 	.word	0x000000ff
        /*0180*/ 	.word	0x00000088
        /*0184*/ 	.short	0x0100
        /*0186*/ 	.byte	0x06
	.zero		1


	//   ....[16]....
        /*0188*/ 	.word	0x00001720
        /*018c*/ 	.word	0x00000003
        /*0190*/ 	.word	0x00000000
        /*0194*/ 	.short	0x010a
        /*0196*/ 	.byte	0x3f
	.zero		1


	//   ....[17]....
        /*0198*/ 	.word	0x00001780
        /*019c*/ 	.word	0x00000003
        /*01a0*/ 	.word	0x00000000
        /*01a4*/ 	.short	0x010a
        /*01a6*/ 	.byte	0x3f
	.zero		1


	//   ....[18]....
        /*01a8*/ 	.word	0x00001b00
        /*01ac*/ 	.word	0x00000005
        /*01b0*/ 	.word	0x00000000
        /*01b4*/ 	.short	0x010a
        /*01b6*/ 	.byte	0x3f
	.zero		1


	//   ....[19]....
        /*01b8*/ 	.word	0x00001b40
        /*01bc*/ 	.word	0x00000005
        /*01c0*/ 	.word	0x00000000
        /*01c4*/ 	.short	0x010a
        /*01c6*/ 	.byte	0x3f
	.zero		1


	//   ....[20]....
        /*01c8*/ 	.word	0x00001da0
        /*01cc*/ 	.word	0x00000004
        /*01d0*/ 	.word	0x00000000
        /*01d4*/ 	.short	0x0101
        /*01d6*/ 	.byte	0x3f
	.zero		1


	//   ....[21]....
        /*01d8*/ 	.word	0x00001fc0
        /*01dc*/ 	.word	0x00000000
        /*01e0*/ 	.word	0x00000000
        /*01e4*/ 	.short	0x0101
        /*01e6*/ 	.byte	0x3f
	.zero		1


	//   ....[22]....
        /*01e8*/ 	.word	0x000070c0
        /*01ec*/ 	.word	0x00000017
        /*01f0*/ 	.word	0x00000038
        /*01f4*/ 	.short	0x010a
        /*01f6*/ 	.byte	0x3f
	.zero		1


	//   ....[23]....
        /*01f8*/ 	.word	0x000074c0
        /*01fc*/ 	.word	0x00000006
        /*0200*/ 	.word	0x00000088
        /*0204*/ 	.short	0x0101
        /*0206*/ 	.byte	0x3f
	.zero		1


	//   ....[24]....
        /*0208*/ 	.word	0x00007bb0
        /*020c*/ 	.word	0x00000007
        /*0210*/ 	.word	0x00000000
        /*0214*/ 	.short	0x010a
        /*0216*/ 	.byte	0x3f
	.zero		1


	//   ....[25]....
        /*0218*/ 	.word	0x00007c30
        /*021c*/ 	.word	0x00000006
        /*0220*/ 	.word	0x00000000
        /*0224*/ 	.short	0x010a
        /*0226*/ 	.byte	0x3f
	.zero		1


	//   ....[26]....
        /*0228*/ 	.word	0x00007cc0
        /*022c*/ 	.word	0x00000007
        /*0230*/ 	.word	0x00000000
        /*0234*/ 	.short	0x010a
        /*0236*/ 	.byte	0x3f
	.zero		1


	//   ....[27]....
        /*0238*/ 	.word	0x00007d50
        /*023c*/ 	.word	0x00000006
        /*0240*/ 	.word	0x00000000
        /*0244*/ 	.short	0x010a
        /*0246*/ 	.byte	0x3f
	.zero		1


	//   ....[28]....
        /*0248*/ 	.word	0x00007de0
        /*024c*/ 	.word	0x00000007
        /*0250*/ 	.word	0x00000000
        /*0254*/ 	.short	0x010a
        /*0256*/ 	.byte	0x3f
	.zero		1


	//   ....[29]....
        /*0258*/ 	.word	0x00007e70
        /*025c*/ 	.word	0x00000006
        /*0260*/ 	.word	0x00000000
        /*0264*/ 	.short	0x010a
        /*0266*/ 	.byte	0x3f
	.zero		1


	//   ....[30]....
        /*0268*/ 	.word	0x00007f00
        /*026c*/ 	.word	0x00000005
        /*0270*/ 	.word	0x00000000
        /*0274*/ 	.short	0x010a
        /*0276*/ 	.byte	0x3f
	.zero		1


	//   ....[31]....
        /*0278*/ 	.word	0x00007f60
        /*027c*/ 	.word	0x00000003
        /*0280*/ 	.word	0x00000000
        /*0284*/ 	.short	0x010a
        /*0286*/ 	.byte	0x3f
	.zero		1


	//   ....[32]....
        /*0288*/ 	.word	0x00007fb0
        /*028c*/ 	.word	0x00000005
        /*0290*/ 	.word	0x00000000
        /*0294*/ 	.short	0x010a
        /*0296*/ 	.byte	0x3f
	.zero		1


	//   ....[33]....
        /*0298*/ 	.word	0x00008080
        /*029c*/ 	.word	0x00000017
        /*02a0*/ 	.word	0x00000038
        /*02a4*/ 	.short	0x010a
        /*02a6*/ 	.byte	0x3f
	.zero		1


	//   ....[34]....
        /*02a8*/ 	.word	0x00008150
        /*02ac*/ 	.word	0x00000007
        /*02b0*/ 	.word	0x00000000
        /*02b4*/ 	.short	0x010a
        /*02b6*/ 	.byte	0x3f
	.zero		1


	//   ....[35]....
        /*02b8*/ 	.word	0x000081a0
        /*02bc*/ 	.word	0x00000006
        /*02c0*/ 	.word	0x00000000
        /*02c4*/ 	.short	0x010a
        /*02c6*/ 	.byte	0x3f
	.zero		1


	//   ....[36]....
        /*02c8*/ 	.word	0x000081f0
        /*02cc*/ 	.word	0x00000007
        /*02d0*/ 	.word	0x00000000
        /*02d4*/ 	.short	0x010a
        /*02d6*/ 	.byte	0x3f
	.zero		1


	//   ....[37]....
        /*02d8*/ 	.word	0x00008240
        /*02dc*/ 	.word	0x00000006
        /*02e0*/ 	.word	0x00000000
        /*02e4*/ 	.short	0x010a
        /*02e6*/ 	.byte	0x3f
	.zero		1


	//   ....[38]....
        /*02e8*/ 	.word	0x00008290
        /*02ec*/ 	.word	0x00000007
        /*02f0*/ 	.word	0x00000000
        /*02f4*/ 	.short	0x010a
        /*02f6*/ 	.byte	0x3f
	.zero		1


	//   ....[39]....
        /*02f8*/ 	.word	0x000082e0
        /*02fc*/ 	.word	0x00000006
        /*0300*/ 	.word	0x00000000
        /*0304*/ 	.short	0x010a
        /*0306*/ 	.byte	0x3f
	.zero		1


	//----- nvinfo : EIATTR_NUM_MBARRIERS
	.align		4
.L_35:
        /*0308*/ 	.byte	0x03, 0x38
        /*030a*/ 	.short	0x0010


	//----- nvinfo : EIATTR_EXIT_INSTR_OFFSETS
	.align		4
        /*030c*/ 	.byte	0x04, 0x1c
        /*030e*/ 	.short	(.L_37 - .L_36)


	//   ....[0]....
.L_36:
        /*0310*/ 	.word	0x000009c0


	//   ....[1]....
        /*0314*/ 	.word	0x000011d0


	//   ....[2]....
        /*0318*/ 	.word	0x00006850


	//   ....[3]....
        /*031c*/ 	.word	0x00006db0


	//   ....[4]....
        /*0320*/ 	.word	0x00007f50


	//----- nvinfo : EIATTR_MAX_THREADS
	.align		4
.L_37:
        /*0324*/ 	.byte	0x04, 0x05
        /*0326*/ 	.short	(.L_39 - .L_38)
.L_38:
        /*0328*/ 	.word	0x00000180
        /*032c*/ 	.word	0x00000001
        /*0330*/ 	.word	0x00000001


	//----- nvinfo : EIATTR_CRS_STACK_SIZE
	.align		4
.L_39:
        /*0334*/ 	.byte	0x04, 0x1e
        /*0336*/ 	.short	(.L_41 - .L_40)
.L_40:
        /*0338*/ 	.word	0x00000000


	//----- nvinfo : EIATTR_CBANK_PARAM_SIZE
	.align		4
.L_41:
        /*033c*/ 	.byte	0x03, 0x19
        /*033e*/ 	.short	0x0470


	//----- nvinfo : EIATTR_PARAM_CBANK
	.align		4
        /*0340*/ 	.byte	0x04, 0x0a
        /*0342*/ 	.short	(.L_43 - .L_42)
	.align		4
.L_42:
        /*0344*/ 	.word	index@(.nv.constant0._ZN7cutlass13device_kernelINS_4gemm6kernel13GemmUniversalIN4cute5tupleIJiiiiEEENS1_10collective13CollectiveMmaINS1_34MainloopSm90TmaGmmaWarpSpecializedILi7ENS5_IJNS4_1CILi1EEENSA_ILi2EEESB_EEENS1_35KernelTmaWarpSpecializedCooperativeEEENS5_IJNSA_ILi128EEESG_NSA_ILi64EEEEEENS_10bfloat16_tENS5_IJlSB_lEEESJ_SK_NS4_8TiledMMAINS4_8MMA_AtomIJNS4_4SM904GMMA28MMA_64x128x16_F32BF16BF16_SSILNSO_5MajorE0ELSQ_0ELNSO_7ScaleInE1ELSR_1EEEEEENS4_6LayoutINS5_IJSC_SB_SB_EEENS5_IJSB_NSA_ILi0EEESW_EEEEENS5_IJNS4_10UnderscoreESZ_SZ_EEEEENS4_23SM90_TMA_LOAD_MULTICASTENS4_14ComposedLayoutINS4_7SwizzleILi3ELi4ELi3EEENS4_18smem_ptr_flag_bitsILi16EEENSU_INS5_IJNSA_ILi8EEESH_EEENS5_IJSH_SB_EEEEEEEvNS4_8identityENS4_13SM90_TMA_LOADES1C_vS1D_EENS_8epilogue10collective6detail29Sm90TmaWarpSpecializedAdapterINS1H_15DefaultEpilogueISJ_SK_SK_NS1G_6thread17LinearCombinationISJ_Li1EffLNS1L_9ScaleType4KindE0ELNS_15FloatRoundStyleE2ESJ_EENS1_15EpilogueDefaultEEEEEvvEEEEvNT_6ParamsE)
        /*0348*/ 	.short	0x0210
        /*034a*/ 	.short	0x0470


	//----- nvinfo : EIATTR_SW_WAR
	.align		4
.L_43:
        /*034c*/ 	.byte	0x04, 0x36
        /*034e*/ 	.short	(.L_45 - .L_44)
.L_44:
        /*0350*/ 	.word	0x00000008
.L_45:


//--------------------- .nv.callgraph             --------------------------
	.section	.nv.callgraph,"",@"SHT_CUDA_CALLGRAPH"
	.align	4
	.sectionentsize	8
	.align		4
        /*0000*/ 	.word	0x00000000
	.align		4
        /*0004*/ 	.word	0xffffffff
	.align		4
        /*0008*/ 	.word	index@(_ZN7cutlass13device_kernelINS_4gemm6kernel13GemmUniversalIN4cute5tupleIJiiiiEEENS1_10collective13CollectiveMmaINS1_34MainloopSm90TmaGmmaWarpSpecializedILi7ENS5_IJNS4_1CILi1EEENSA_ILi2EEESB_EEENS1_35KernelTmaWarpSpecializedCooperativeEEENS5_IJNSA_ILi128EEESG_NSA_ILi64EEEEEENS_10bfloat16_tENS5_IJlSB_lEEESJ_SK_NS4_8TiledMMAINS4_8MMA_AtomIJNS4_4SM904GMMA28MMA_64x128x16_F32BF16BF16_SSILNSO_5MajorE0ELSQ_0ELNSO_7ScaleInE1ELSR_1EEEEEENS4_6LayoutINS5_IJSC_SB_SB_EEENS5_IJSB_NSA_ILi0EEESW_EEEEENS5_IJNS4_10UnderscoreESZ_SZ_EEEEENS4_23SM90_TMA_LOAD_MULTICASTENS4_14ComposedLayoutINS4_7SwizzleILi3ELi4ELi3EEENS4_18smem_ptr_flag_bitsILi16EEENSU_INS5_IJNSA_ILi8EEESH_EEENS5_IJSH_SB_EEEEEEEvNS4_8identityENS4_13SM90_TMA_LOADES1C_vS1D_EENS_8epilogue10collective6detail29Sm90TmaWarpSpecializedAdapterINS1H_15DefaultEpilogueISJ_SK_SK_NS1G_6thread17LinearCombinationISJ_Li1EffLNS1L_9ScaleType4KindE0ELNS_15FloatRoundStyleE2ESJ_EENS1_15EpilogueDefaultEEEEEvvEEEEvNT_6ParamsE)
	.align		4
        /*000c*/ 	.word	index@(__assertfail)
	.align		4
        /*0010*/ 	.word	0x00000000
	.align		4
        /*0014*/ 	.word	0xfffffffe
	.align		4
        /*0018*/ 	.word	0x00000000
	.align		4
        /*001c*/ 	.word	0xfffffffd
	.align		4
        /*0020*/ 	.word	0x00000000
	.align		4
        /*0024*/ 	.word	0xfffffffc


//--------------------- .nv.constant4             --------------------------
	.section	.nv.constant4,"a",@progbits
	.align	8
	.align		8
.nv.constant4:
        /*0000*/ 	.dword	__assertfail
	.align		8
        /*0008*/ 	.dword	__unnamed_1
	.align		8
        /*0010*/ 	.dword	_ZN39_INTERNAL_39d17f0a_4_k_cu_0f6fe88d_27014cuda3std3__45__cpo5beginE
	.align		8
        /*0018*/ 	.dword	_ZN39_INTERNAL_39d17f0a_4_k_cu_0f6fe88d_27014cuda3std3__45__cpo3endE
	.align		8
        /*0020*/ 	.dword	_ZN39_INTERNAL_39d17f0a_4_k_cu_0f6fe88d_27014cuda3std3__45__cpo6cbeginE
	.align		8
        /*0028*/ 	.dword	_ZN39_INTERNAL_39d17f0a_4_k_cu_0f6fe88d_27014cuda3std3__45__cpo4cendE
	.align		8
        /*0030*/ 	.dword	_ZN39_INTERNAL_39d17f0a_4_k_cu_0f6fe88d_27014cuda3std3__441_GLOBAL__N__39d17f0a_4_k_cu_0f6fe88d_27016ignoreE
	.align		8
        /*0038*/ 	.dword	_ZN39_INTERNAL_39d17f0a_4_k_cu_0f6fe88d_27014cuda3std3__419piecewise_constructE
	.align		8
        /*0040*/ 	.dword	_ZN39_INTERNAL_39d17f0a_4_k_cu_0f6fe88d_27014cuda3std3__48in_placeE
	.align		8
        /*0048*/ 	.dword	_ZN39_INTERNAL_39d17f0a_4_k_cu_0f6fe88d_27014cuda3std6ranges3__45__cpo4swapE
	.align		8
        /*0050*/ 	.dword	_ZN39_INTERNAL_39d17f0a_4_k_cu_0f6fe88d_27014cuda3std6ranges3__45__cpo9iter_moveE
	.align		8
        /*0058*/ 	.dword	_ZN39_INTERNAL_39d17f0a_4_k_cu_0f6fe88d_27014cute7productE
	.align		8
        /*0060*/ 	.dword	_ZN39_INTERNAL_39d17f0a_4_k_cu_0f6fe88d_27014cute1_E
	.align		8
        /*0068*/ 	.dword	$str$22
	.align		8
        /*0070*/ 	.dword	$str$23


//--------------------- .text._ZN7cutlass13device_kernelINS_4gemm6kernel13GemmUniversalIN4cute5tupleIJiiiiEEENS1_10collective13CollectiveMmaINS1_34MainloopSm90TmaGmmaWarpSpecializedILi7ENS5_IJNS4_1CILi1EEENSA_ILi2EEESB_EEENS1_35KernelTmaWarpSpecializedCooperativeEEENS5_IJNSA_ILi128EEESG_NSA_ILi64EEEEEENS_10bfloat16_tENS5_IJlSB_lEEESJ_SK_NS4_8TiledMMAINS4_8MMA_AtomIJNS4_4SM904GMMA28MMA_64x128x16_F32BF16BF16_SSILNSO_5MajorE0ELSQ_0ELNSO_7ScaleInE1ELSR_1EEEEEENS4_6LayoutINS5_IJSC_SB_SB_EEENS5_IJSB_NSA_ILi0EEESW_EEEEENS5_IJNS4_10UnderscoreESZ_SZ_EEEEENS4_23SM90_TMA_LOAD_MULTICASTENS4_14ComposedLayoutINS4_7SwizzleILi3ELi4ELi3EEENS4_18smem_ptr_flag_bitsILi16EEENSU_INS5_IJNSA_ILi8EEESH_EEENS5_IJSH_SB_EEEEEEEvNS4_8identityENS4_13SM90_TMA_LOADES1C_vS1D_EENS_8epilogue10collective6detail29Sm90TmaWarpSpecializedAdapterINS1H_15DefaultEpilogueISJ_SK_SK_NS1G_6thread17LinearCombinationISJ_Li1EffLNS1L_9ScaleType4KindE0ELNS_15FloatRoundStyleE2ESJ_EENS1_15EpilogueDefaultEEEEEvvEEEEvNT_6ParamsE --------------------------
	.section	.text._ZN7cutlass13device_kernelINS_4gemm6kernel13GemmUniversalIN4cute5tupleIJiiiiEEENS1_10collective13CollectiveMmaINS1_34MainloopSm90TmaGmmaWarpSpecializedILi7ENS5_IJNS4_1CILi1EEENSA_ILi2EEESB_EEENS1_35KernelTmaWarpSpecializedCooperativeEEENS5_IJNSA_ILi128EEESG_NSA_ILi64EEEEEENS_10bfloat16_tENS5_IJlSB_lEEESJ_SK_NS4_8TiledMMAINS4_8MMA_AtomIJNS4_4SM904GMMA28MMA_64x128x16_F32BF16BF16_SSILNSO_5MajorE0ELSQ_0ELNSO_7ScaleInE1ELSR_1EEEEEENS4_6LayoutINS5_IJSC_SB_SB_EEENS5_IJSB_NSA_ILi0EEESW_EEEEENS5_IJNS4_10UnderscoreESZ_SZ_EEEEENS4_23SM90_TMA_LOAD_MULTICASTENS4_14ComposedLayoutINS4_7SwizzleILi3ELi4ELi3EEENS4_18smem_ptr_flag_bitsILi16EEENSU_INS5_IJNSA_ILi8EEESH_EEENS5_IJSH_SB_EEEEEEEvNS4_8identityENS4_13SM90_TMA_LOADES1C_vS1D_EENS_8epilogue10collective6detail29Sm90TmaWarpSpecializedAdapterINS1H_15DefaultEpilogueISJ_SK_SK_NS1G_6thread17LinearCombinationISJ_Li1EffLNS1L_9ScaleType4KindE0ELNS_15FloatRoundStyleE2ESJ_EENS1_15EpilogueDefaultEEEEEvvEEEEvNT_6ParamsE,"ax",@progbits
	.align	128
.text._ZN7cutlass13device_kernelINS_4gemm6kernel13GemmUniversalIN4cute5tupleIJiiiiEEENS1_10collective13CollectiveMmaINS1_34MainloopSm90TmaGmmaWarpSpecializedILi7ENS5_IJNS4_1CILi1EEENSA_ILi2EEESB_EEENS1_35KernelTmaWarpSpecializedCooperativeEEENS5_IJNSA_ILi128EEESG_NSA_ILi64EEEEEENS_10bfloat16_tENS5_IJlSB_lEEESJ_SK_NS4_8TiledMMAINS4_8MMA_AtomIJNS4_4SM904GMMA28MMA_64x128x16_F32BF16BF16_SSILNSO_5MajorE0ELSQ_0ELNSO_7ScaleInE1ELSR_1EEEEEENS4_6LayoutINS5_IJSC_SB_SB_EEENS5_IJSB_NSA_ILi0EEESW_EEEEENS5_IJNS4_10UnderscoreESZ_SZ_EEEEENS4_23SM90_TMA_LOAD_MULTICASTENS4_14ComposedLayoutINS4_7SwizzleILi3ELi4ELi3EEENS4_18smem_ptr_flag_bitsILi16EEENSU_INS5_IJNSA_ILi8EEESH_EEENS5_IJSH_SB_EEEEEEEvNS4_8identityENS4_13SM90_TMA_LOADES1C_vS1D_EENS_8epilogue10collective6detail29Sm90TmaWarpSpecializedAdapterINS1H_15DefaultEpilogueISJ_SK_SK_NS1G_6thread17LinearCombinationISJ_Li1EffLNS1L_9ScaleType4KindE0ELNS_15FloatRoundStyleE2ESJ_EENS1_15EpilogueDefaultEEEEEvvEEEEvNT_6ParamsE:
        .type           _ZN7cutlass13device_kernelINS_4gemm6kernel13GemmUniversalIN4cute5tupleIJiiiiEEENS1_10collective13CollectiveMmaINS1_34MainloopSm90TmaGmmaWarpSpecializedILi7ENS5_IJNS4_1CILi1EEENSA_ILi2EEESB_EEENS1_35KernelTmaWarpSpecializedCooperativeEEENS5_IJNSA_ILi128EEESG_NSA_ILi64EEEEEENS_10bfloat16_tENS5_IJlSB_lEEESJ_SK_NS4_8TiledMMAINS4_8MMA_AtomIJNS4_4SM904GMMA28MMA_64x128x16_F32BF16BF16_SSILNSO_5MajorE0ELSQ_0ELNSO_7ScaleInE1ELSR_1EEEEEENS4_6LayoutINS5_IJSC_SB_SB_EEENS5_IJSB_NSA_ILi0EEESW_EEEEENS5_IJNS4_10UnderscoreESZ_SZ_EEEEENS4_23SM90_TMA_LOAD_MULTICASTENS4_14ComposedLayoutINS4_7SwizzleILi3ELi4ELi3EEENS4_18smem_ptr_flag_bitsILi16EEENSU_INS5_IJNSA_ILi8EEESH_EEENS5_IJSH_SB_EEEEEEEvNS4_8identityENS4_13SM90_TMA_LOADES1C_vS1D_EENS_8epilogue10collective6detail29Sm90TmaWarpSpecializedAdapterINS1H_15DefaultEpilogueISJ_SK_SK_NS1G_6thread17LinearCombinationISJ_Li1EffLNS1L_9ScaleType4KindE0ELNS_15FloatRoundStyleE2ESJ_EENS1_15EpilogueDefaultEEEEEvvEEEEvNT_6ParamsE,@function
        .size           _ZN7cutlass13device_kernelINS_4gemm6kernel13GemmUniversalIN4cute5tupleIJiiiiEEENS1_10collective13CollectiveMmaINS1_34MainloopSm90TmaGmmaWarpSpecializedILi7ENS5_IJNS4_1CILi1EEENSA_ILi2EEESB_EEENS1_35KernelTmaWarpSpecializedCooperativeEEENS5_IJNSA_ILi128EEESG_NSA_ILi64EEEEEENS_10bfloat16_tENS5_IJlSB_lEEESJ_SK_NS4_8TiledMMAINS4_8MMA_AtomIJNS4_4SM904GMMA28MMA_64x128x16_F32BF16BF16_SSILNSO_5MajorE0ELSQ_0ELNSO_7ScaleInE1ELSR_1EEEEEENS4_6LayoutINS5_IJSC_SB_SB_EEENS5_IJSB_NSA_ILi0EEESW_EEEEENS5_IJNS4_10UnderscoreESZ_SZ_EEEEENS4_23SM90_TMA_LOAD_MULTICASTENS4_14ComposedLayoutINS4_7SwizzleILi3ELi4ELi3EEENS4_18smem_ptr_flag_bitsILi16EEENSU_INS5_IJNSA_ILi8EEESH_EEENS5_IJSH_SB_EEEEEEEvNS4_8identityENS4_13SM90_TMA_LOADES1C_vS1D_EENS_8epilogue10collective6detail29Sm90TmaWarpSpecializedAdapterINS1H_15DefaultEpilogueISJ_SK_SK_NS1G_6thread17LinearCombinationISJ_Li1EffLNS1L_9ScaleType4KindE0ELNS_15FloatRoundStyleE2ESJ_EENS1_15EpilogueDefaultEEEEEvvEEEEvNT_6ParamsE,(.L_x_205 - _ZN7cutlass13device_kernelINS_4gemm6kernel13GemmUniversalIN4cute5tupleIJiiiiEEENS1_10collective13CollectiveMmaINS1_34MainloopSm90TmaGmmaWarpSpecializedILi7ENS5_IJNS4_1CILi1EEENSA_ILi2EEESB_EEENS1_35KernelTmaWarpSpecializedCooperativeEEENS5_IJNSA_ILi128EEESG_NSA_ILi64EEEEEENS_10bfloat16_tENS5_IJlSB_lEEESJ_SK_NS4_8TiledMMAINS4_8MMA_AtomIJNS4_4SM904GMMA28MMA_64x128x16_F32BF16BF16_SSILNSO_5MajorE0ELSQ_0ELNSO_7ScaleInE1ELSR_1EEEEEENS4_6LayoutINS5_IJSC_SB_SB_EEENS5_IJSB_NSA_ILi0EEESW_EEEEENS5_IJNS4_10UnderscoreESZ_SZ_EEEEENS4_23SM90_TMA_LOAD_MULTICASTENS4_14ComposedLayoutINS4_7SwizzleILi3ELi4ELi3EEENS4_18smem_ptr_flag_bitsILi16EEENSU_INS5_IJNSA_ILi8EEESH_EEENS5_IJSH_SB_EEEEEEEvNS4_8identityENS4_13SM90_TMA_LOADES1C_vS1D_EENS_8epilogue10collective6detail29Sm90TmaWarpSpecializedAdapterINS1H_15DefaultEpilogueISJ_SK_SK_NS1G_6thread17LinearCombinationISJ_Li1EffLNS1L_9ScaleType4KindE0ELNS_15FloatRoundStyleE2ESJ_EENS1_15EpilogueDefaultEEEEEvvEEEEvNT_6ParamsE)
        .other          _ZN7cutlass13device_kernelINS_4gemm6kernel13GemmUniversalIN4cute5tupleIJiiiiEEENS1_10collective13CollectiveMmaINS1_34MainloopSm90TmaGmmaWarpSpecializedILi7ENS5_IJNS4_1CILi1EEENSA_ILi2EEESB_EEENS1_35KernelTmaWarpSpecializedCooperativeEEENS5_IJNSA_ILi128EEESG_NSA_ILi64EEEEEENS_10bfloat16_tENS5_IJlSB_lEEESJ_SK_NS4_8TiledMMAINS4_8MMA_AtomIJNS4_4SM904GMMA28MMA_64x128x16_F32BF16BF16_SSILNSO_5MajorE0ELSQ_0ELNSO_7ScaleInE1ELSR_1EEEEEENS4_6LayoutINS5_IJSC_SB_SB_EEENS5_IJSB_NSA_ILi0EEESW_EEEEENS5_IJNS4_10UnderscoreESZ_SZ_EEEEENS4_23SM90_TMA_LOAD_MULTICASTENS4_14ComposedLayoutINS4_7SwizzleILi3ELi4ELi3EEENS4_18smem_ptr_flag_bitsILi16EEENSU_INS5_IJNSA_ILi8EEESH_EEENS5_IJSH_SB_EEEEEEEvNS4_8identityENS4_13SM90_TMA_LOADES1C_vS1D_EENS_8epilogue10collective6detail29Sm90TmaWarpSpecializedAdapterINS1H_15DefaultEpilogueISJ_SK_SK_NS1G_6thread17LinearCombinationISJ_Li1EffLNS1L_9ScaleType4KindE0ELNS_15FloatRoundStyleE2ESJ_EENS1_15EpilogueDefaultEEEEEvvEEEEvNT_6ParamsE,@"STO_CUDA_ENTRY STV_DEFAULT"
_ZN7cutlass13device_kernelINS_4gemm6kernel13GemmUniversalIN4cute5tupleIJiiiiEEENS1_10collective13CollectiveMmaINS1_34MainloopSm90TmaGmmaWarpSpecializedILi7ENS5_IJNS4_1CILi1EEENSA_ILi2EEESB_EEENS1_35KernelTmaWarpSpecializedCooperativeEEENS5_IJNSA_ILi128EEESG_NSA_ILi64EEEEEENS_10bfloat16_tENS5_IJlSB_lEEESJ_SK_NS4_8TiledMMAINS4_8MMA_AtomIJNS4_4SM904GMMA28MMA_64x128x16_F32BF16BF16_SSILNSO_5MajorE0ELSQ_0ELNSO_7ScaleInE1ELSR_1EEEEEENS4_6LayoutINS5_IJSC_SB_SB_EEENS5_IJSB_NSA_ILi0EEESW_EEEEENS5_IJNS4_10UnderscoreESZ_SZ_EEEEENS4_23SM90_TMA_LOAD_MULTICASTENS4_14ComposedLayoutINS4_7SwizzleILi3ELi4ELi3EEENS4_18smem_ptr_flag_bitsILi16EEENSU_INS5_IJNSA_ILi8EEESH_EEENS5_IJSH_SB_EEEEEEEvNS4_8identityENS4_13SM90_TMA_LOADES1C_vS1D_EENS_8epilogue10collective6detail29Sm90TmaWarpSpecializedAdapterINS1H_15DefaultEpilogueISJ_SK_SK_NS1G_6thread17LinearCombinationISJ_Li1EffLNS1L_9ScaleType4KindE0ELNS_15FloatRoundStyleE2ESJ_EENS1_15EpilogueDefaultEEEEEvvEEEEvNT_6ParamsE:
[----:B------:R-:W0:Y:S01]  /*0000*/  LDC R1, c[0x0][0x28] ;  /* 0x00000a00ff017b82 */ /* 0x000e220000000800 */
[----:B------:R-:W1:Y:S01]  /*0010*/  S2R R94, SR_TID.X ;  /* 0x00000000005e7919 */ /* 0x000e620000002100 */
[----:B------:R-:W-:Y:S01]  /*0020*/  ELECT P0, URZ, PT ;  /* 0x00000000003f782f */ /* 0x000fe20003800000 */
[----:B------:R-:W-:Y:S01]  /*0030*/  BSSY B0, `(.L_x_0) ;  /* 0x000000f000007945 */ /* 0x000fe20003800000 */
[--C-:B-1----:R-:W-:Y:S02]  /*0040*/  SHF.R.U32.HI R0, RZ, 0x5, R94.reuse ;  /* 0x00000005ff007819 */ /* 0x102fe4000001165e */
[----:B------:R-:W-:-:S03]  /*0050*/  SHF.R.U32.HI R6, RZ, 0x7, R94 ;  /* 0x00000007ff067819 */ /* 0x000fc6000001165e */
[----:B------:R-:W1:Y:S04]  /*0060*/  SHFL.IDX PT, R3, R0, RZ, 0x1f ;  /* 0x00001fff00037589 */ /* 0x000e6800000e0000 */
[----:B------:R2:W3:Y:S01]  /*0070*/  SHFL.IDX PT, R2, R6, RZ, 0x1f ;  /* 0x00001fff06027589 */ /* 0x0004e200000e0000 */
[----:B-1----:R-:W-:-:S13]  /*0080*/  ISETP.NE.OR P0, PT, R3, RZ, !P0 ;  /* 0x000000ff0300720c */ /* 0x002fda0004705670 */
[----:B0-23--:R-:W-:Y:S05]  /*0090*/  @P0 BRA `(.L_x_1) ;  /* 0x0000000000200947 */ /* 0x00dfea0003800000 */
[----:B------:R-:W-:Y:S02]  /*00a0*/  ULDC.64 UR4, c[0x0][0x198] ;  /* 0x0000660000047ab9 */ /* 0x000fe40000000a00 */
[----:B------:R-:W-:Y:S02]  /*00b0*/  UIADD3 UR6, UP0, UR4, 0xf0, URZ ;  /* 0x000000f004067890 */ /* 0x000fe4000ff1e03f */
[----:B------:R-:W-:Y:S02]  /*00c0*/  UIADD3 UR4, UP1, UR4, 0x1f0, URZ ;  /* 0x000001f004047890 */ /* 0x000fe4000ff3e03f */
[----:B------:R-:W-:Y:S02]  /*00d0*/  UIADD3.X UR7, URZ, UR5, URZ, UP0, !UPT ;  /* 0x000000053f077290 */ /* 0x000fe400087fe43f */
[----:B------:R-:W-:-:S07]  /*00e0*/  UIADD3.X UR5, URZ, UR5, URZ, UP1, !UPT ;  /* 0x000000053f057290 */ /* 0x000fce0008ffe43f */
[----:B------:R0:W-:Y:S02]  /*00f0*/  UTMACCTL.PF [UR6] ;  /* 0x00000000060079b9 */ /* 0x0001e40008040000 */
[----:B------:R0:W-:Y:S02]  /*0100*/  UTMACCTL.PF [UR4] ;  /* 0x00000000040079b9 */ /* 0x0001e40008040000 */
[----:B0-----:R-:W-:Y:S01]  /*0110*/  NOP ;  /* 0x0000000000007918 */ /* 0x001fe20000000000 */
.L_x_1:
[----:B------:R-:W-:Y:S05]  /*0120*/  BSYNC B0 ;  /* 0x0000000000007941 */ /* 0x000fea0003800000 */
.L_x_0:
[----:B------:R-:W0:Y:S02]  /*0130*/  SHFL.IDX PT, R5, R0, RZ, 0x1f ;  /* 0x00001fff00057589 */ /* 0x000e2400000e0000 */
[----:B0-----:R-:W-:-:S13]  /*0140*/  ISETP.NE.AND P0, PT, R5, RZ, PT ;  /* 0x000000ff0500720c */ /* 0x001fda0003f05270 */
[----:B------:R-:W-:Y:S05]  /*0150*/  @P0 BRA `(.L_x_2) ;  /* 0x0000000000700947 */ /* 0x000fea0003800000 */
[----:B------:R-:W0:Y:S01]  /*0160*/  S2UR UR8, SR_CgaCtaId ;  /* 0x00000000000879c3 */ /* 0x000e220000008800 */
[----:B------:R-:W-:Y:S01]  /*0170*/  UMOV UR4, 0x400 ;  /* 0x0000040000047882 */ /* 0x000fe20000000000 */
[----:B------:R-:W-:Y:S01]  /*0180*/  UMOV UR5, 0x1 ;  /* 0x0000000100057882 */ /* 0x000fe20000000000 */
[----:B------:R-:W-:Y:S01]  /*0190*/  UMOV UR6, 0x4 ;  /* 0x0000000400067882 */ /* 0x000fe20000000000 */
[----:B------:R-:W-:Y:S01]  /*01a0*/  ELECT P0, URZ, PT ;  /* 0x00000000003f782f */ /* 0x000fe20003800000 */
[----:B------:R-:W-:-:S04]  /*01b0*/  UIADD3 UR6, -UR6, 0x100000, URZ ;  /* 0x0010000006067890 */ /* 0x000fc8000fffe13f */
[----:B------:R-:W-:Y:S02]  /*01c0*/  USHF.L.U32 UR7, UR6, 0xb, URZ ;  /* 0x0000000b06077899 */ /* 0x000fe4000800063f */
[----:B------:R-:W-:Y:S02]  /*01d0*/  USHF.L.U32 UR6, UR6, 0x1, URZ ;  /* 0x0000000106067899 */ /* 0x000fe4000800063f */
[----:B0-----:R-:W-:Y:S02]  /*01e0*/  ULEA UR8, UR8, UR4, 0x18 ;  /* 0x0000000408087291 */ /* 0x001fe4000f8ec03f */
[----:B------:R-:W-:-:S04]  /*01f0*/  UIADD3 UR4, -UR5, 0x100000, URZ ;  /* 0x0010000005047890 */ /* 0x000fc8000fffe13f */
[----:B------:R-:W-:Y:S02]  /*0200*/  USHF.L.U32 UR5, UR4, 0xb, URZ ;  /* 0x0000000b04057899 */ /* 0x000fe4000800063f */
[----:B------:R-:W-:Y:S01]  /*0210*/  USHF.L.U32 UR4, UR4, 0x1, URZ ;  /* 0x0000000104047899 */ /* 0x000fe2000800063f */
[----:B------:R-:W0:Y:S11]  /*0220*/  FENCE.VIEW.ASYNC.S ;  /* 0x00000000000073c6 */ /* 0x000e360000000000 */
[----:B0-----:R0:W1:Y:S01]  /*0230*/  SYNCS.EXCH.64 URZ, [UR8], UR4 ;  /* 0x00000004083f75b2 */ /* 0x0010620008000100 */
[----:B------:R0:W2:Y:S01]  /*0240*/  SYNCS.EXCH.64 URZ, [UR8+0x38], UR6 ;  /* 0x00003806083f75b2 */ /* 0x0000a20008000100 */
[----:B------:R0:W3:Y:S01]  /*0250*/  SYNCS.EXCH.64 URZ, [UR8+0x8], UR4 ;  /* 0x00000804083f75b2 */ /* 0x0000e20008000100 */
[----:B------:R0:W4:Y:S01]  /*0260*/  SYNCS.EXCH.64 URZ, [UR8+0x40], UR6 ;  /* 0x00004006083f75b2 */ /* 0x0001220008000100 */
[----:B------:R0:W0:Y:S01]  /*0270*/  SYNCS.EXCH.64 URZ, [UR8+0x10], UR4 ;  /* 0x00001004083f75b2 */ /* 0x0000220008000100 */
        /* <DEDUP_REMOVED lines=9> */
[----:B------:R-:W-:Y:S01]  /*0310*/  NOP ;  /* 0x0000000000007918 */ /* 0x000fe20000000000 */
.L_x_2:
[----:B------:R-:W-:Y:S01]  /*0320*/  SHF.R.S32.HI R7, RZ, 0x1f, R94 ;  /* 0x0000001fff077819 */ /* 0x000fe2000001145e */
[----:B------:R-:W5:Y:S01]  /*0330*/  SHFL.IDX PT, R0, R0, RZ, 0x1f ;  /* 0x00001fff00007589 */ /* 0x000f6200000e0000 */
[----:B0-----:R-:W0:Y:S01]  /*0340*/  S2UR UR8, SR_CTAID.X ;  /* 0x00000000000879c3 */ /* 0x001e220000002500 */
[----:B------:R-:W-:Y:S02]  /*0350*/  ELECT P0, URZ, PT ;  /* 0x00000000003f782f */ /* 0x000fe40003800000 */
[----:B------:R-:W-:Y:S01]  /*0360*/  LEA.HI R7, R7, R94, RZ, 0x7 ;  /* 0x0000005e07077211 */ /* 0x000fe200078f38ff */
[----:B------:R-:W1:Y:S01]  /*0370*/  S2R R4, SR_CTAID.Y ;  /* 0x0000000000047919 */ /* 0x000e620000002600 */
[----:B------:R-:W-:Y:S01]  /*0380*/  ULDC UR4, c[0x0][0x154] ;  /* 0x0000550000047ab9 */ /* 0x000fe20000000800 */
[----:B------:R-:W-:Y:S01]  /*0390*/  NOP ;  /* 0x0000000000007918 */ /* 0x000fe20000000000 */
[----:B------:R-:W-:Y:S01]  /*03a0*/  LOP3.LUT R7, R7, 0xffffff80, RZ, 0xc0, !PT ;  /* 0xffffff8007077812 */ /* 0x000fe200078ec0ff */
[----:B------:R-:W-:Y:S01]  /*03b0*/  NOP ;  /* 0x0000000000007918 */ /* 0x000fe20000000000 */
[----:B------:R-:W2:Y:S03]  /*03c0*/  LDC R14, c[0x0][0x140] ;  /* 0x00005000ff0e7b82 */ /* 0x000ea60000000800 */
[----:B------:R-:W-:-:S05]  /*03d0*/  IMAD.IADD R7, R94, 0x1, -R7 ;  /* 0x000000015e077824 */ /* 0x000fca00078e0a07 */
[----:B------:R-:W-:Y:S01]  /*03e0*/  SHF.R.S32.HI R8, RZ, 0x1f, R7 ;  /* 0x0000001fff087819 */ /* 0x000fe20000011407 */
[----:B------:R-:W3:Y:S01]  /*03f0*/  LDC R12, c[0x0][0x144] ;  /* 0x00005100ff0c7b82 */ /* 0x000ee20000000800 */
[----:B------:R-:W-:Y:S02]  /*0400*/  LOP3.LUT P2, RZ, R7, 0x7, RZ, 0xc0, !PT ;  /* 0x0000000707ff7812 */ /* 0x000fe4000784c0ff */
[----:B------:R-:W-:Y:S02]  /*0410*/  LEA.HI R8, R8, R7, RZ, 0x3 ;  /* 0x0000000708087211 */ /* 0x000fe400078f18ff */
[----:B-----5:R-:W-:Y:S02]  /*0420*/  ISETP.NE.OR P0, PT, R0, RZ, !P0 ;  /* 0x000000ff0000720c */ /* 0x020fe40004705670 */
[--C-:B------:R-:W-:Y:S02]  /*0430*/  SHF.R.S32.HI R0, RZ, 0x3, R8.reuse ;  /* 0x00000003ff007819 */ /* 0x100fe40000011408 */
[----:B------:R-:W-:-:S02]  /*0440*/  SHF.R.S32.HI R9, RZ, 0x1f, R8 ;  /* 0x0000001fff097819 */ /* 0x000fc40000011408 */
[----:B------:R-:W-:Y:S02]  /*0450*/  SHF.R.S32.HI R8, RZ, 0x1f, R5 ;  /* 0x0000001fff087819 */ /* 0x000fe40000011405 */
[----:B------:R-:W-:Y:S02]  /*0460*/  LEA.HI R9, R9, R0, RZ, 0x2 ;  /* 0x0000000009097211 */ /* 0x000fe400078f10ff */
[----:B------:R-:W-:Y:S02]  /*0470*/  LEA.HI R8, R8, R5, RZ, 0x2 ;  /* 0x0000000508087211 */ /* 0x000fe400078f10ff */
[----:B-1----:R-:W-:Y:S01]  /*0480*/  I2FP.F32.U32 R11, R4 ;  /* 0x00000004000b7245 */ /* 0x002fe20000201000 */
[----:B------:R-:W-:Y:S01]  /*0490*/  VOTEU.ALL UP0, P0 ;  /* 0x00000000003f7886 */ /* 0x000fe20000000000 */
[----:B------:R-:W-:Y:S01]  /*04a0*/  LOP3.LUT R10, R8, 0x3ffffffc, RZ, 0xc0, !PT ;  /* 0x3ffffffc080a7812 */ /* 0x000fe200078ec0ff */
[----:B------:R-:W-:Y:S01]  /*04b0*/  VOTEU.ALL UP1, P0 ;  /* 0x00000000003f7886 */ /* 0x000fe20000020000 */
[----:B------:R-:W-:Y:S01]  /*04c0*/  LOP3.LUT R9, R9, 0xfffffffc, RZ, 0xc0, !PT ;  /* 0xfffffffc09097812 */ /* 0x000fe200078ec0ff */
[----:B------:R-:W-:Y:S01]  /*04d0*/  FMUL R13, R11, UR4 ;  /* 0x000000040b0d7c20 */ /* 0x000fe20008400000 */
[----:B------:R-:W1:Y:S01]  /*04e0*/  @!UP0 S2UR UR7, SR_CgaCtaId ;  /* 0x00000000000789c3 */ /* 0x000e620000008800 */
[----:B------:R-:W-:Y:S01]  /*04f0*/  IMAD.IADD R11, R5, 0x1, -R10 ;  /* 0x00000001050b7824 */ /* 0x000fe200078e0a0a */
[----:B0-----:R-:W-:Y:S01]  /*0500*/  I2FP.F32.U32 R10, UR8 ;  /* 0x00000008000a7c45 */ /* 0x001fe20008201000 */
[----:B------:R-:W-:Y:S01]  /*0510*/  IMAD.IADD R8, R0, 0x1, -R9 ;  /* 0x0000000100087824 */ /* 0x000fe200078e0a09 */
[----:B------:R-:W-:Y:S01]  /*0520*/  ULDC UR4, c[0x0][0x150] ;  /* 0x0000540000047ab9 */ /* 0x000fe20000000800 */
[----:B------:R-:W0:Y:S01]  /*0530*/  F2I.U32.TRUNC.NTZ R13, R13 ;  /* 0x0000000d000d7305 */ /* 0x000e22000020f000 */
[----:B------:R-:W-:Y:S01]  /*0540*/  SHF.R.S32.HI R0, RZ, 0x1f, R3 ;  /* 0x0000001fff007819 */ /* 0x000fe20000011403 */
[----:B------:R-:W-:Y:S01]  /*0550*/  FMUL R10, R10, UR4 ;  /* 0x000000040a0a7c20 */ /* 0x000fe20008400000 */
[----:B------:R-:W5:Y:S01]  /*0560*/  LDC R9, c[0x0][0x148] ;  /* 0x00005200ff097b82 */ /* 0x000f620000000800 */
[----:B------:R-:W-:Y:S01]  /*0570*/  IMAD R8, R11, 0x4, R8 ;  /* 0x000000040b087824 */ /* 0x000fe200078e0208 */
[----:B------:R-:W-:Y:S01]  /*0580*/  LEA.HI R0, R0, R3, RZ, 0x2 ;  /* 0x0000000300007211 */ /* 0x000fe200078f10ff */
[----:B------:R-:W-:Y:S01]  /*0590*/  UMOV UR4, 0x20 ;  /* 0x0000002000047882 */ /* 0x000fe20000000000 */
[----:B------:R-:W-:Y:S01]  /*05a0*/  @!UP0 UMOV UR6, 0x400 ;  /* 0x0000040000068882 */ /* 0x000fe20000000000 */
[----:B------:R-:W4:Y:S01]  /*05b0*/  F2I.U32.TRUNC.NTZ R10, R10 ;  /* 0x0000000a000a7305 */ /* 0x000f22000020f000 */
[----:B------:R-:W-:Y:S01]  /*05c0*/  LOP3.LUT R0, R0, 0xfffffffc, RZ, 0xc0, !PT ;  /* 0xfffffffc00007812 */ /* 0x000fe200078ec0ff */
[----:B------:R-:W-:Y:S01]  /*05d0*/  IMAD.SHL.U32 R19, R8, 0x4, RZ ;  /* 0x0000000408137824 */ /* 0x000fe200078e00ff */
[----:B------:R-:W-:-:S04]  /*05e0*/  @!UP0 UIADD3 UR4, -UR4, 0x100000, URZ ;  /* 0x0010000004048890 */ /* 0x000fc8000fffe13f */
[----:B------:R-:W-:Y:S02]  /*05f0*/  @!UP0 USHF.L.U32 UR5, UR4, 0xb, URZ ;  /* 0x0000000b04058899 */ /* 0x000fe4000800063f */
[----:B------:R-:W-:Y:S01]  /*0600*/  @!UP0 USHF.L.U32 UR4, UR4, 0x1, URZ ;  /* 0x0000000104048899 */ /* 0x000fe2000800063f */
[----:B--2---:R-:W-:Y:S01]  /*0610*/  ISETP.EQ.U32.AND P3, PT, R14, 0x1, PT ;  /* 0x000000010e00780c */ /* 0x004fe20003f62070 */
[----:B------:R-:W-:Y:S01]  /*0620*/  IMAD.IADD R3, R3, 0x1, -R0 ;  /* 0x0000000103037824 */ /* 0x000fe200078e0a00 */
[----:B------:R-:W-:Y:S01]  /*0630*/  LOP3.LUT R19, R8, 0xc, R19, 0x78, !PT ;  /* 0x0000000c08137812 */ /* 0x000fe200078e7813 */
[----:B0-----:R-:W-:Y:S02]  /*0640*/  IMAD.MOV R20, RZ, RZ, -R13 ;  /* 0x000000ffff147224 */ /* 0x001fe400078e0a0d */
[----:B------:R-:W-:Y:S01]  /*0650*/  VIADD R8, R2, 0xffffffff ;  /* 0xffffffff02087836 */ /* 0x000fe20000000000 */
[----:B-1----:R-:W-:Y:S01]  /*0660*/  @!UP0 ULEA UR6, UR7, UR6, 0x18 ;  /* 0x0000000607068291 */ /* 0x002fe2000f8ec03f */
[----:B------:R-:W-:Y:S01]  /*0670*/  ISETP.NE.AND P1, PT, R3, 0x3, PT ;  /* 0x000000030300780c */ /* 0x000fe20003f25270 */
[----:B------:R-:W-:Y:S01]  /*0680*/  VOTEU.ALL UP0, P0 ;  /* 0x00000000003f7886 */ /* 0x000fe20000000000 */
[----:B------:R-:W-:Y:S01]  /*0690*/  ISETP.LT.U32.AND P0, PT, R19, 0x2, !P2 ;  /* 0x000000021300780c */ /* 0x000fe20005701070 */
[----:B----4-:R-:W-:Y:S01]  /*06a0*/  IMAD.MOV R7, RZ, RZ, -R10 ;  /* 0x000000ffff077224 */ /* 0x010fe200078e0a0a */
[----:B------:R-:W-:-:S02]  /*06b0*/  ISETP.EQ.OR P1, PT, R3, RZ, !P1 ;  /* 0x000000ff0300720c */ /* 0x000fc40004f22670 */
[----:B------:R-:W-:Y:S01]  /*06c0*/  ISETP.GE.U32.AND P5, PT, R8, 0x2, PT ;  /* 0x000000020800780c */ /* 0x000fe20003fa6070 */
[----:B-----5:R-:W-:Y:S01]  /*06d0*/  IMAD R0, R9, R20, R4 ;  /* 0x0000001409007224 */ /* 0x020fe200078e0204 */
[----:B------:R-:W-:Y:S01]  /*06e0*/  ISETP.EQ.AND P1, PT, R2, RZ, P1 ;  /* 0x000000ff0200720c */ /* 0x000fe20000f22270 */
[----:B---3--:R-:W-:Y:S01]  /*06f0*/  IMAD R7, R12, R7, UR8 ;  /* 0x000000080c077e24 */ /* 0x008fe2000f8e0207 */
[----:B------:R-:W-:Y:S01]  /*0700*/  ISETP.NE.AND P2, PT, R2, RZ, PT ;  /* 0x000000ff0200720c */ /* 0x000fe20003f45270 */
[----:B------:R-:W0:Y:S02]  /*0710*/  FENCE.VIEW.ASYNC.S ;  /* 0x00000000000073c6 */ /* 0x000e240000000000 */
[----:B0-----:R0:W1:Y:S01]  /*0720*/  @!UP0 SYNCS.EXCH.64 URZ, [UR6+0x80], UR4 ;  /* 0x00008004063f85b2 */ /* 0x0010620008000100 */
[----:B------:R-:W-:Y:S02]  /*0730*/  ISETP.NE.AND P4, PT, R0, R19, PT ;  /* 0x000000130000720c */ /* 0x000fe40003f85270 */
[----:B------:R-:W-:-:S02]  /*0740*/  SEL R18, RZ, 0x1, !P1 ;  /* 0x00000001ff127807 */ /* 0x000fc40004800000 */
[----:B------:R-:W-:Y:S02]  /*0750*/  ISETP.EQ.OR P4, PT, R7, RZ, !P4 ;  /* 0x000000ff0700720c */ /* 0x000fe40006782670 */
[----:B------:R-:W-:Y:S02]  /*0760*/  LOP3.LUT R0, R94, 0x7f, RZ, 0xc0, !PT ;  /* 0x0000007f5e007812 */ /* 0x000fe400078ec0ff */
[----:B------:R-:W-:Y:S02]  /*0770*/  PLOP3.LUT P0, PT, P0, P4, PT, 0x80, 0x0 ;  /* 0x000000000000781c */ /* 0x000fe40000709070 */
[----:B------:R-:W-:Y:S02]  /*0780*/  SEL R18, R18, 0x2, P5 ;  /* 0x0000000212127807 */ /* 0x000fe40002800000 */
[----:B------:R-:W-:Y:S01]  /*0790*/  P2R R102, PR, RZ, 0x1 ;  /* 0x00000001ff667803 */ /* 0x000fe20000000000 */
[----:B------:R0:W2:Y:S01]  /*07a0*/  @!UP1 SYNCS.EXCH.64 URZ, [UR6+0x88], UR4 ;  /* 0x00008804063f95b2 */ /* 0x0000a20008000100 */
[----:B------:R-:W-:Y:S01]  /*07b0*/  NOP ;  /* 0x0000000000007918 */ /* 0x000fe20000000000 */
[----:B------:R-:W-:Y:S06]  /*07c0*/  @!P3 BRA `(.L_x_3) ;  /* 0x000000000008b947 */ /* 0x000fec0003800000 */
[----:B-12---:R-:W-:Y:S01]  /*07d0*/  UCGABAR_ARV ;  /* 0x00000000000079c7 */ /* 0x006fe20008000000 */
[----:B------:R-:W-:Y:S05]  /*07e0*/  BRA `(.L_x_4) ;  /* 0x0000000000047947 */ /* 0x000fea0003800000 */
.L_x_3:
[----:B-12---:R-:W-:Y:S01]  /*07f0*/  NOP ;  /* 0x0000000000007918 */ /* 0x006fe20000000000 */
.L_x_4:
[----:B------:R-:W1:Y:S01]  /*0800*/  LDC R2, c[0x0][0x65c] ;  /* 0x00019700ff027b82 */ /* 0x000e620000000800 */
[----:B------:R-:W-:Y:S02]  /*0810*/  IMAD.U32 R10, RZ, RZ, UR8 ;  /* 0x00000008ff0a7e24 */ /* 0x000fe4000f8e00ff */
[----:B------:R-:W-:Y:S01]  /*0820*/  IMAD.MOV.U32 R11, RZ, RZ, RZ ;  /* 0x000000ffff0b7224 */ /* 0x000fe200078e00ff */
[----:B-1----:R-:W-:-:S04]  /*0830*/  ISETP.NE.AND P1, PT, R2, 0x1, PT ;  /* 0x000000010200780c */ /* 0x002fc80003f25270 */
[----:B------:R-:W-:-:S09]  /*0840*/  P2R R5, PR, RZ, 0x2 ;  /* 0x00000002ff057803 */ /* 0x000fd20000000000 */
[----:B------:R-:W1:Y:S01]  /*0850*/  @P1 LDC R17, c[0x0][0x10] ;  /* 0x00000400ff111b82 */ /* 0x000e620000000800 */
[----:B------:R-:W-:Y:S02]  /*0860*/  @P1 IMAD.MOV.U32 R5, RZ, RZ, RZ ;  /* 0x000000ffff051224 */ /* 0x000fe400078e00ff */
[----:B------:R-:W-:-:S05]  /*0870*/  @P1 IMAD.MOV.U32 R15, RZ, RZ, RZ ;  /* 0x000000ffff0f1224 */ /* 0x000fca00078e00ff */
[----:B------:R-:W2:Y:S01]  /*0880*/  @!P1 LDC R13, c[0x0][0xc] ;  /* 0x00000300ff0d9b82 */ /* 0x000ea20000000800 */
[----:B0-----:R-:W-:Y:S01]  /*0890*/  ULDC UR4, c[0x0][0xc] ;  /* 0x0000030000047ab9 */ /* 0x001fe20000000800 */
[----:B------:R-:W-:Y:S01]  /*08a0*/  ULDC UR5, c[0x0][0x10] ;  /* 0x0000040000057ab9 */ /* 0x000fe20000000800 */
[----:B------:R-:W-:Y:S01]  /*08b0*/  ULDC UR6, c[0x0][0x14] ;  /* 0x0000050000067ab9 */ /* 0x000fe20000000800 */
[----:B------:R-:W-:-:S04]  /*08c0*/  UIMAD.WIDE.U32 UR4, UR4, UR5, URZ ;  /* 0x00000005040472a5 */ /* 0x000fc8000f8e003f */
[----:B------:R-:W-:Y:S02]  /*08d0*/  UIMAD.WIDE.U32 UR36, UR4, UR6, URZ ;  /* 0x00000006042472a5 */ /* 0x000fe4000f8e003f */
[----:B------:R-:W-:-:S04]  /*08e0*/  UIMAD UR42, UR5, UR6, URZ ;  /* 0x00000006052a72a4 */ /* 0x000fc8000f8e023f */
[----:B------:R-:W-:Y:S01]  /*08f0*/  UIADD3 UR42, UR37, UR42, URZ ;  /* 0x0000002a252a7290 */ /* 0x000fe2000fffe03f */
[----:B-1----:R-:W-:-:S04]  /*0900*/  @P1 IMAD.WIDE.U32 R16, R17, UR8, R4 ;  /* 0x0000000811101c25 */ /* 0x002fc8000f8e0004 */
[----:B------:R-:W-:Y:S02]  /*0910*/  @P1 IMAD.IADD R17, R17, 0x1, R15 ;  /* 0x0000000111111824 */ /* 0x000fe400078e020f */
[----:B--2---:R-:W-:-:S04]  /*0920*/  @!P1 IMAD.WIDE.U32 R10, R4, R13, R10 ;  /* 0x0000000d040a9225 */ /* 0x004fc800078e000a */
[----:B------:R-:W-:Y:S02]  /*0930*/  @!P1 IMAD.MOV.U32 R16, RZ, RZ, R10 ;  /* 0x000000ffff109224 */ /* 0x000fe400078e000a */
[----:B------:R-:W-:Y:S01]  /*0940*/  @!P1 IMAD.MOV.U32 R17, RZ, RZ, R11 ;  /* 0x000000ffff119224 */ /* 0x000fe200078e000b */
[----:B------:R-:W-:Y:S06]  /*0950*/  @!P3 BRA `(.L_x_5) ;  /* 0x00000000000cb947 */ /* 0x000fec0003800000 */
[----:B------:R-:W-:Y:S01]  /*0960*/  UCGABAR_WAIT ;  /* 0x0000000000007dc7 */ /* 0x000fe20008000000 */
[----:B------:R-:W-:Y:S01]  /*0970*/  CCTL.IVALL ;  /* 0x00000000ff00798f */ /* 0x000fe20002000000 */
[----:B------:R-:W-:Y:S05]  /*0980*/  BRA `(.L_x_6) ;  /* 0x0000000000047947 */ /* 0x000fea0003800000 */
.L_x_5:
[----:B------:R-:W-:Y:S06]  /*0990*/  BAR.SYNC.DEFER_BLOCKING 0x0 ;  /* 0x0000000000007b1d */ /* 0x000fec0000010000 */
.L_x_6:
[----:B------:R-:W-:Y:S05]  /*09a0*/  @!P2 BRA `(.L_x_7) ;  /* 0x0000005c00aca947 */ /* 0x000fea0003800000 */
[----:B------:R-:W-:-:S13]  /*09b0*/  ISETP.GT.U32.AND P0, PT, R8, 0x1, PT ;  /* 0x000000010800780c */ /* 0x000fda0003f04070 */
[----:B------:R-:W-:Y:S05]  /*09c0*/  @P0 EXIT ;  /* 0x000000000000094d */ /* 0x000fea0003800000 */
[----:B------:R-:W-:Y:S01]  /*09d0*/  ULDC.64 UR4, c[0x0][0x650] ;  /* 0x0001940000047ab9 */ /* 0x000fe20000000a00 */
[----:B------:R-:W-:Y:S01]  /*09e0*/  PRMT R3, RZ, 0x7610, R3 ;  /* 0x00007610ff037816 */ /* 0x000fe20000000003 */
[----:B------:R-:W-:Y:S01]  /*09f0*/  IMAD.MOV.U32 R101, RZ, RZ, -0x1 ;  /* 0xffffffffff657424 */ /* 0x000fe200078e00ff */
[----:B------:R-:W-:Y:S01]  /*0a00*/  ISETP.GE.U32.AND P0, PT, R16, UR4, PT ;  /* 0x0000000410007c0c */ /* 0x000fe2000bf06070 */
[----:B------:R-:W-:Y:S02]  /*0a10*/  IMAD.MOV.U32 R100, RZ, RZ, -0x1 ;  /* 0xffffffffff647424 */ /* 0x000fe400078e00ff */
[----:B------:R-:W-:Y:S01]  /*0a20*/  IMAD.MOV.U32 R99, RZ, RZ, -0x1 ;  /* 0xffffffffff637424 */ /* 0x000fe200078e00ff */
[----:B------:R-:W-:-:S13]  /*0a30*/  ISETP.GE.U32.AND.EX P0, PT, R17, UR5, PT, P0 ;  /* 0x0000000511007c0c */ /* 0x000fda000bf06100 */
[----:B------:R-:W-:Y:S05]  /*0a40*/  @P0 BRA `(.L_x_8) ;  /* 0x0000000400280947 */ /* 0x000fea0003800000 */
[----:B------:R-:W0:Y:S01]  /*0a50*/  LDC.64 R22, c[0x0][0x628] ;  /* 0x00018a00ff167b82 */ /* 0x000e220000000a00 */
[----:B------:R-:W-:Y:S02]  /*0a60*/  IMAD.MOV.U32 R10, RZ, RZ, R16 ;  /* 0x000000ffff0a7224 */ /* 0x000fe400078e0010 */
[----:B------:R-:W-:-:S05]  /*0a70*/  IMAD.MOV.U32 R11, RZ, RZ, R17 ;  /* 0x000000ffff0b7224 */ /* 0x000fca00078e0011 */
[----:B------:R-:W1:Y:S08]  /*0a80*/  LDC R8, c[0x0][0x630] ;  /* 0x00018c00ff087b82 */ /* 0x000e700000000800 */
[----:B------:R-:W2:Y:S01]  /*0a90*/  LDC.64 R24, c[0x0][0x620] ;  /* 0x00018800ff187b82 */ /* 0x000ea20000000a00 */
[----:B0-----:R-:W-:-:S04]  /*0aa0*/  ISETP.NE.U32.AND P0, PT, R22, RZ, PT ;  /* 0x000000ff1600720c */ /* 0x001fc80003f05070 */
[----:B------:R-:W-:-:S13]  /*0ab0*/  ISETP.NE.AND.EX P0, PT, R23, RZ, PT, P0 ;  /* 0x000000ff1700720c */ /* 0x000fda0003f05300 */
[----:B-12---:R-:W-:Y:S05]  /*0ac0*/  @!P0 BRA `(.L_x_9) ;  /* 0x0000000000288947 */ /* 0x006fea0003800000 */
[----:B------:R-:W0:Y:S02]  /*0ad0*/  LDC R3, c[0x0][0x634] ;  /* 0x00018d00ff037b82 */ /* 0x000e240000000800 */
[----:B0-----:R-:W-:-:S05]  /*0ae0*/  IADD3 R3, P0, R16, R3, RZ ;  /* 0x0000000310037210 */ /* 0x001fca0007f1e0ff */
[----:B------:R-:W-:-:S04]  /*0af0*/  IMAD.X R21, RZ, RZ, R17, P0 ;  /* 0x000000ffff157224 */ /* 0x000fc800000e0611 */
[----:B------:R-:W-:-:S04]  /*0b00*/  IMAD.WIDE.U32 R10, R21, R22, RZ ;  /* 0x00000016150a7225 */ /* 0x000fc800078e00ff */
[----:B------:R-:W-:-:S04]  /*0b10*/  IMAD.WIDE.U32 R12, P0, R3, R23, R10 ;  /* 0x00000017030c7225 */ /* 0x000fc8000780000a */
[----:B------:R-:W-:-:S04]  /*0b20*/  IMAD.WIDE.U32 R10, R3, R22, RZ ;  /* 0x00000016030a7225 */ /* 0x000fc800078e00ff */
[----:B------:R-:W-:Y:S01]  /*0b30*/  IMAD.X R15, RZ, RZ, RZ, P0 ;  /* 0x000000ffff0f7224 */ /* 0x000fe200000e06ff */
[----:B------:R-:W-:Y:S01]  /*0b40*/  IADD3 RZ, P0, R11, R12, RZ ;  /* 0x0000000c0bff7210 */ /* 0x000fe20007f1e0ff */
[----:B------:R-:W-:-:S04]  /*0b50*/  IMAD.MOV.U32 R14, RZ, RZ, R13 ;  /* 0x000000ffff0e7224 */ /* 0x000fc800078e000d */
[----:B------:R-:W-:-:S08]  /*0b60*/  IMAD.WIDE.U32.X R10, R21, R23, R14, P0 ;  /* 0x00000017150a7225 */ /* 0x000fd000000e040e */
.L_x_9:
[----:B------:R-:W0:Y:S01]  /*0b70*/  LDC.64 R28, c[0x0][0x640] ;  /* 0x00019000ff1c7b82 */ /* 0x000e220000000a00 */
[-CC-:B------:R-:W-:Y:S01]  /*0b80*/  SHF.R.U64 R99, R10, R8.reuse, R11.reuse ;  /* 0x000000080a637219 */ /* 0x180fe2000000120b */
[----:B------:R-:W-:Y:S01]  /*0b90*/  IMAD.MOV.U32 R23, RZ, RZ, 0x1 ;  /* 0x00000001ff177424 */ /* 0x000fe200078e00ff */
[----:B------:R-:W-:Y:S02]  /*0ba0*/  SHF.R.U32.HI R3, RZ, R8, R11 ;  /* 0x00000008ff037219 */ /* 0x000fe4000001160b */
[----:B------:R-:W-:-:S03]  /*0bb0*/  IADD3 R5, P0, RZ, -R99, RZ ;  /* 0x80000063ff057210 */ /* 0x000fc60007f1e0ff */
[----:B------:R-:W1:Y:S02]  /*0bc0*/  LDC R12, c[0x0][0x618] ;  /* 0x00018600ff0c7b82 */ /* 0x000e640000000800 */
[----:B------:R-:W-:Y:S02]  /*0bd0*/  IMAD.X R3, RZ, RZ, ~R3, P0 ;  /* 0x000000ffff037224 */ /* 0x000fe400000e0e03 */
[----:B------:R-:W-:-:S04]  /*0be0*/  IMAD.WIDE.U32 R10, R5, R24, R16 ;  /* 0x00000018050a7225 */ /* 0x000fc800078e0010 */
[----:B------:R-:W2:Y:S01]  /*0bf0*/  LDC R22, c[0x0][0x608] ;  /* 0x00018200ff167b82 */ /* 0x000ea20000000800 */
[----:B------:R-:W-:Y:S02]  /*0c00*/  IMAD R8, R3, R24, RZ ;  /* 0x0000001803087224 */ /* 0x000fe400078e02ff */
[----:B------:R-:W-:Y:S02]  /*0c10*/  IMAD.MOV.U32 R3, RZ, RZ, -0x1 ;  /* 0xffffffffff037424 */ /* 0x000fe400078e00ff */
[----:B------:R-:W-:-:S03]  /*0c20*/  IMAD R5, R5, R25, R8 ;  /* 0x0000001905057224 */ /* 0x000fc600078e0208 */
[----:B------:R-:W3:Y:S01]  /*0c30*/  LDC R26, c[0x0][0x658] ;  /* 0x00019600ff1a7b82 */ /* 0x000ee20000000800 */
[----:B------:R-:W-:Y:S01]  /*0c40*/  IMAD.IADD R5, R11, 0x1, R5 ;  /* 0x000000010b057824 */ /* 0x000fe200078e0205 */
[----:B0-----:R-:W-:-:S04]  /*0c50*/  ISETP.NE.U32.AND P0, PT, R28, RZ, PT ;  /* 0x000000ff1c00720c */ /* 0x001fc80003f05070 */
[----:B------:R-:W-:Y:S02]  /*0c60*/  ISETP.NE.AND.EX P0, PT, R29, RZ, PT, P0 ;  /* 0x000000ff1d00720c */ /* 0x000fe40003f05300 */
[----:B------:R-:W0:Y:S01]  /*0c70*/  LDC R24, c[0x0][0x600] ;  /* 0x00018000ff187b82 */ /* 0x000e220000000800 */
[-CC-:B-1----:R-:W-:Y:S02]  /*0c80*/  SHF.R.U64 R14, R10, R12.reuse, R5.reuse ;  /* 0x0000000c0a0e7219 */ /* 0x182fe40000001205 */
[----:B------:R-:W-:-:S05]  /*0c90*/  SHF.R.U32.HI R5, RZ, R12, R5 ;  /* 0x0000000cff057219 */ /* 0x000fca0000011605 */
[----:B------:R-:W1:Y:S01]  /*0ca0*/  LDC R15, c[0x0][0x648] ;  /* 0x00019200ff0f7b82 */ /* 0x000e620000000800 */
[-CC-:B--2---:R-:W-:Y:S02]  /*0cb0*/  SHF.R.U64 R27, R14, R22.reuse, R5.reuse ;  /* 0x000000160e1b7219 */ /* 0x184fe40000001205 */
[----:B------:R-:W-:Y:S01]  /*0cc0*/  SHF.R.U32.HI R5, RZ, R22, R5 ;  /* 0x00000016ff057219 */ /* 0x000fe20000011605 */
[----:B------:R-:W-:-:S04]  /*0cd0*/  IMAD R22, R9, R20, R4 ;  /* 0x0000001409167224 */ /* 0x000fc800078e0204 */
[----:B------:R-:W2:Y:S01]  /*0ce0*/  LDC R21, c[0x0][0x638] ;  /* 0x00018e00ff157b82 */ /* 0x000ea20000000800 */
[-CC-:B---3--:R-:W-:Y:S02]  /*0cf0*/  SHF.R.U64 R20, R27, R26.reuse, R5.reuse ;  /* 0x0000001a1b147219 */ /* 0x188fe40000001205 */
[-C--:B------:R-:W-:Y:S02]  /*0d00*/  SHF.L.U32 R3, R3, R26.reuse, RZ ;  /* 0x0000001a03037219 */ /* 0x080fe400000006ff */
[----:B------:R-:W-:Y:S01]  /*0d10*/  SHF.R.U32.HI R5, RZ, R26, R5 ;  /* 0x0000001aff057219 */ /* 0x000fe20000011605 */
[----:B------:R-:W-:Y:S01]  /*0d20*/  IMAD.MOV.U32 R4, RZ, RZ, R20 ;  /* 0x000000ffff047224 */ /* 0x000fe200078e0014 */
[----:B------:R-:W-:Y:S01]  /*0d30*/  LOP3.LUT R12, RZ, R3, RZ, 0x33, !PT ;  /* 0x00000003ff0c7212 */ /* 0x000fe200078e33ff */
[----:B------:R-:W3:Y:S01]  /*0d40*/  LDC R25, c[0x0][0x610] ;  /* 0x00018400ff197b82 */ /* 0x000ee20000000800 */
[----:B------:R-:W-:Y:S05]  /*0d50*/  @!P0 BRA `(.L_x_10) ;  /* 0x0000000000288947 */ /* 0x000fea0003800000 */
[----:B------:R-:W4:Y:S02]  /*0d60*/  LDC R3, c[0x0][0x64c] ;  /* 0x00019300ff037b82 */ /* 0x000f240000000800 */
[----:B----4-:R-:W-:-:S05]  /*0d70*/  IADD3 R3, P0, R20, R3, RZ ;  /* 0x0000000314037210 */ /* 0x010fca0007f1e0ff */
        /* <DEDUP_REMOVED lines=8> */
.L_x_10:
[----:B-1----:R-:W-:Y:S01]  /*0e00*/  SHF.R.U64 R4, R4, R15, R5 ;  /* 0x0000000f04047219 */ /* 0x002fe20000001205 */
[----:B0-----:R-:W-:Y:S01]  /*0e10*/  VIADD R5, R24, 0xffffffff ;  /* 0xffffffff18057836 */ /* 0x001fe20000000000 */
[----:B------:R-:W-:Y:S02]  /*0e20*/  SHF.L.U32 R3, R23, R26, RZ ;  /* 0x0000001a17037219 */ /* 0x000fe400000006ff */
[----:B------:R-:W-:Y:S01]  /*0e30*/  LOP3.LUT R12, R27, R12, RZ, 0xc0, !PT ;  /* 0x0000000c1b0c7212 */ /* 0x000fe200078ec0ff */
[----:B------:R-:W-:Y:S01]  /*0e40*/  IMAD.MOV R8, RZ, RZ, -R4 ;  /* 0x000000ffff087224 */ /* 0x000fe200078e0a04 */
[----:B------:R-:W-:-:S03]  /*0e50*/  SEL R7, R7, R22, !P1 ;  /* 0x0000001607077207 */ /* 0x000fc60004800000 */
[----:B------:R-:W-:Y:S01]  /*0e60*/  IMAD R12, R3, R4, R12 ;  /* 0x00000004030c7224 */ /* 0x000fe200078e020c */
[----:B------:R-:W-:Y:S01]  /*0e70*/  LOP3.LUT R4, R14, R5, RZ, 0xc0, !PT ;  /* 0x000000050e047212 */ /* 0x000fe200078ec0ff */
[----:B--2---:R-:W-:Y:S02]  /*0e80*/  IMAD R3, R8, R21, R20 ;  /* 0x0000001508037224 */ /* 0x004fe400078e0214 */
[----:B---3--:R-:W-:Y:S02]  /*0e90*/  IMAD R7, R12, R25, R7 ;  /* 0x000000190c077224 */ /* 0x008fe400078e0207 */
[----:B------:R-:W-:Y:S02]  /*0ea0*/  IMAD.MOV.U32 R5, RZ, RZ, 0x1 ;  /* 0x00000001ff057424 */ /* 0x000fe400078e00ff */
[----:B------:R-:W-:-:S03]  /*0eb0*/  IMAD R4, R3, R24, R4 ;  /* 0x0000001803047224 */ /* 0x000fc600078e0204 */
[----:B------:R-:W-:Y:S02]  /*0ec0*/  PRMT R3, R5, 0x7610, R3 ;  /* 0x0000761005037816 */ /* 0x000fe40000000003 */
[----:B------:R-:W-:Y:S02]  /*0ed0*/  SEL R100, R4, R7, !P1 ;  /* 0x0000000704647207 */ /* 0x000fe40004800000 */
[----:B------:R-:W-:-:S07]  /*0ee0*/  SEL R101, R7, R4, !P1 ;  /* 0x0000000407657207 */ /* 0x000fce0004800000 */
.L_x_8:
[----:B------:R-:W-:-:S08]  /*0ef0*/  NOP ;  /* 0x0000000000007918 */ /* 0x000fd00000000000 */
[----:B------:R-:W0:Y:S02]  /*0f00*/  USETMAXREG.TRY_ALLOC.CTAPOOL UP0, 0xe8 ;  /* 0x000000e8000079c8 */ /* 0x000e240008000600 */
[----:B0-----:R-:W-:-:S13]  /*0f10*/  PLOP3.LUT P0, PT, PT, PT, UP0, 0x80, 0x0 ;  /* 0x000000000000781c */ /* 0x001fda0003f0f008 */
[----:B------:R-:W-:Y:S05]  /*0f20*/  @!P0 BRA `(.L_x_8) ;  /* 0xfffffffc00f08947 */ /* 0x000fea000383ffff */
[----:B------:R-:W-:Y:S01]  /*0f30*/  ULDC.64 UR4, c[0x0][0x598] ;  /* 0x0001660000047ab9 */ /* 0x000fe20000000a00 */
[----:B------:R-:W-:Y:S01]  /*0f40*/  ULDC.64 UR38, c[0x0][0x208] ;  /* 0x0000820000267ab9 */ /* 0x000fe20000000a00 */
[----:B------:R-:W-:-:S04]  /*0f50*/  ISETP.NE.U32.AND P0, PT, RZ, UR4, PT ;  /* 0x00000004ff007c0c */ /* 0x000fc8000bf05070 */
[----:B------:R-:W-:-:S13]  /*0f60*/  ISETP.NE.AND.EX P0, PT, RZ, UR5, PT, P0 ;  /* 0x00000005ff007c0c */ /* 0x000fda000bf05300 */
[----:B------:R-:W-:Y:S05]  /*0f70*/  @!P0 BRA `(.L_x_11) ;  /* 0x00000000001c8947 */ /* 0x000fea0003800000 */
[----:B------:R-:W0:Y:S02]  /*0f80*/  LDC.64 R4, c[0x0][0x598] ;  /* 0x00016600ff047b82 */ /* 0x000e240000000a00 */
[----:B0-----:R-:W2:Y:S02]  /*0f90*/  LDG.E.64 R4, desc[UR38][R4.64] ;  /* 0x0000002604047981 */ /* 0x001ea4000c1e1b00 */
[----:B--2---:R-:W-:-:S04]  /*0fa0*/  ISETP.NE.U32.AND P0, PT, R4, RZ, PT ;  /* 0x000000ff0400720c */ /* 0x004fc80003f05070 */
[----:B------:R-:W-:-:S13]  /*0fb0*/  ISETP.NE.AND.EX P0, PT, R5, RZ, PT, P0 ;  /* 0x000000ff0500720c */ /* 0x000fda0003f05300 */
[----:B------:R-:W-:Y:S05]  /*0fc0*/  @!P0 BRA `(.L_x_11) ;  /* 0x0000000000088947 */ /* 0x000fea0003800000 */
[----:B------:R0:W5:Y:S01]  /*0fd0*/  LD.E R88, desc[UR38][R4.64] ;  /* 0x0000002604587980 */ /* 0x000162000c101900 */
[----:B------:R-:W-:Y:S05]  /*0fe0*/  BRA `(.L_x_12) ;  /* 0x0000000000247947 */ /* 0x000fea0003800000 */
.L_x_11:
[----:B------:R-:W-:Y:S02]  /*0ff0*/  ULDC.64 UR4, c[0x0][0x588] ;  /* 0x0001620000047ab9 */ /* 0x000fe40000000a00 */
[----:B------:R-:W-:-:S04]  /*1000*/  ISETP.NE.U32.AND P0, PT, RZ, UR4, PT ;  /* 0x00000004ff007c0c */ /* 0x000fc8000bf05070 */
[----:B------:R-:W-:-:S13]  /*1010*/  ISETP.NE.AND.EX P0, PT, RZ, UR5, PT, P0 ;  /* 0x00000005ff007c0c */ /* 0x000fda000bf05300 */
[----:B------:R-:W-:Y:S05]  /*1020*/  @!P0 BRA `(.L_x_13) ;  /* 0x00000000000c8947 */ /* 0x000fea0003800000 */
[----:B------:R-:W0:Y:S02]  /*1030*/  LDC.64 R88, c[0x0][0x588] ;  /* 0x00016200ff587b82 */ /* 0x000e240000000a00 */
[----:B0-----:R1:W5:Y:S01]  /*1040*/  LDG.E R88, desc[UR38][R88.64] ;  /* 0x0000002658587981 */ /* 0x001362000c1e1900 */
[----:B------:R-:W-:Y:S05]  /*1050*/  BRA `(.L_x_12) ;  /* 0x0000000000087947 */ /* 0x000fea0003800000 */
.L_x_13:
[----:B------:R-:W-:Y:S02]  /*1060*/  ULDC UR4, c[0x0][0x580] ;  /* 0x0001600000047ab9 */ /* 0x000fe40000000800 */
[----:B------:R-:W-:-:S07]  /*1070*/  IMAD.U32 R88, RZ, RZ, UR4 ;  /* 0x00000004ff587e24 */ /* 0x000fce000f8e00ff */
.L_x_12:
[----:B------:R-:W-:Y:S02]  /*1080*/  ULDC.64 UR4, c[0x0][0x5a0] ;  /* 0x0001680000047ab9 */ /* 0x000fe40000000a00 */
[----:B------:R-:W-:-:S04]  /*1090*/  ISETP.NE.U32.AND P0, PT, RZ, UR4, PT ;  /* 0x00000004ff007c0c */ /* 0x000fc8000bf05070 */
[----:B------:R-:W-:-:S13]  /*10a0*/  ISETP.NE.AND.EX P0, PT, RZ, UR5, PT, P0 ;  /* 0x00000005ff007c0c */ /* 0x000fda000bf05300 */
[----:B------:R-:W-:Y:S05]  /*10b0*/  @!P0 BRA `(.L_x_14) ;  /* 0x00000000001c8947 */ /* 0x000fea0003800000 */
[----:B0-----:R-:W0:Y:S02]  /*10c0*/  LDC.64 R4, c[0x0][0x5a0] ;  /* 0x00016800ff047b82 */ /* 0x001e240000000a00 */
[----:B0-----:R-:W2:Y:S02]  /*10d0*/  LDG.E.64 R4, desc[UR38][R4.64] ;  /* 0x0000002604047981 */ /* 0x001ea4000c1e1b00 */
[----:B--2---:R-:W-:-:S04]  /*10e0*/  ISETP.NE.U32.AND P0, PT, R4, RZ, PT ;  /* 0x000000ff0400720c */ /* 0x004fc80003f05070 */
[----:B------:R-:W-:-:S13]  /*10f0*/  ISETP.NE.AND.EX P0, PT, R5, RZ, PT, P0 ;  /* 0x000000ff0500720c */ /* 0x000fda0003f05300 */
[----:B------:R-:W-:Y:S05]  /*1100*/  @!P0 BRA `(.L_x_14) ;  /* 0x0000000000088947 */ /* 0x000fea0003800000 */
[----:B-1----:R0:W5:Y:S01]  /*1110*/  LD.E R89, desc[UR38][R4.64] ;  /* 0x0000002604597980 */ /* 0x002162000c101900 */
[----:B------:R-:W-:Y:S05]  /*1120*/  BRA `(.L_x_15) ;  /* 0x0000000000247947 */ /* 0x000fea0003800000 */
.L_x_14:
[----:B------:R-:W-:Y:S02]  /*1130*/  ULDC.64 UR4, c[0x0][0x590] ;  /* 0x0001640000047ab9 */ /* 0x000fe40000000a00 */
[----:B------:R-:W-:-:S04]  /*1140*/  ISETP.NE.U32.AND P0, PT, RZ, UR4, PT ;  /* 0x00000004ff007c0c */ /* 0x000fc8000bf05070 */
[----:B------:R-:W-:-:S13]  /*1150*/  ISETP.NE.AND.EX P0, PT, RZ, UR5, PT, P0 ;  /* 0x00000005ff007c0c */ /* 0x000fda000bf05300 */
[----:B------:R-:W-:Y:S05]  /*1160*/  @!P0 BRA `(.L_x_16) ;  /* 0x00000000000c8947 */ /* 0x000fea0003800000 */
[----:B0-----:R-:W1:Y:S02]  /*1170*/  LDC.64 R4, c[0x0][0x590] ;  /* 0x00016400ff047b82 */ /* 0x001e640000000a00 */
[----:B-1----:R1:W5:Y:S01]  /*1180*/  LDG.E R89, desc[UR38][R4.64] ;  /* 0x0000002604597981 */ /* 0x002362000c1e1900 */
[----:B------:R-:W-:Y:S05]  /*1190*/  BRA `(.L_x_15) ;  /* 0x0000000000087947 */ /* 0x000fea0003800000 */
.L_x_16:
[----:B------:R-:W-:Y:S02]  /*11a0*/  ULDC UR4, c[0x0][0x584] ;  /* 0x0001610000047ab9 */ /* 0x000fe40000000800 */
[----:B-1----:R-:W-:-:S07]  /*11b0*/  IMAD.U32 R89, RZ, RZ, UR4 ;  /* 0x00000004ff597e24 */ /* 0x002fce000f8e00ff */
.L_x_15:
[----:B------:R-:W-:-:S13]  /*11c0*/  LOP3.LUT P0, RZ, R3, 0xff, RZ, 0xc0, !PT ;  /* 0x000000ff03ff7812 */ /* 0x000fda000780c0ff */
[----:B------:R-:W-:Y:S05]  /*11d0*/  @!P0 EXIT ;  /* 0x000000000000894d */ /* 0x000fea0003800000 */
[----:B------:R-:W2:Y:S01]  /*11e0*/  LDC R92, c[0x0][0x658] ;  /* 0x00019600ff5c7b82 */ /* 0x000ea20000000800 */
[----:B------:R-:W-:Y:S01]  /*11f0*/  ULDC.64 UR6, c[0x0][0x288] ;  /* 0x0000a20000067ab9 */ /* 0x000fe20000000a00 */
[----:B------:R-:W-:Y:S01]  /*1200*/  LOP3.LUT R6, R6, 0x1, RZ, 0xc0, !PT ;  /* 0x0000000106067812 */ /* 0x000fe200078ec0ff */
[----:B------:R-:W-:Y:S01]  /*1210*/  UIADD3 UR4, UR7, 0x3f, URZ ;  /* 0x0000003f07047890 */ /* 0x000fe2000fffe03f */
[----:B------:R-:W-:Y:S01]  /*1220*/  SHF.R.U32.HI R3, RZ, 0x2, R94 ;  /* 0x00000002ff037819 */ /* 0x000fe2000001165e */
[----:B01----:R-:W-:Y:S01]  /*1230*/  IMAD.MOV.U32 R5, RZ, RZ, -0x1 ;  /* 0xffffffffff057424 */ /* 0x003fe200078e00ff */
[----:B------:R-:W-:Y:S01]  /*1240*/  SHF.R.U32.HI R0, RZ, 0x1, R0 ;  /* 0x00000001ff007819 */ /* 0x000fe20000011600 */
[----:B------:R-:W-:Y:S01]  /*1250*/  USHF.R.S32.HI UR5, URZ, 0x1f, UR4 ;  /* 0x0000001f3f057899 */ /* 0x000fe20008011404 */
[----:B------:R-:W0:Y:S01]  /*1260*/  LDC.64 R90, c[0x0][0x5c8] ;  /* 0x00017200ff5a7b82 */ /* 0x000e220000000a00 */
[----:B------:R-:W-:Y:S01]  /*1270*/  IMAD.SHL.U32 R22, R6, 0x40, RZ ;  /* 0x0000004006167824 */ /* 0x000fe200078e00ff */
[----:B------:R-:W-:Y:S01]  /*1280*/  LOP3.LUT R3, R3, 0x7, RZ, 0xc0, !PT ;  /* 0x0000000703037812 */ /* 0x000fe200078ec0ff */
[----:B------:R-:W-:Y:S01]  /*1290*/  ULEA.HI UR5, UR5, UR4, URZ, 0x6 ;  /* 0x0000000405057291 */ /* 0x000fe2000f8f303f */
[----:B------:R-:W-:Y:S01]  /*12a0*/  LOP3.LUT R0, R0, 0x30, RZ, 0xc0, !PT ;  /* 0x0000003000007812 */ /* 0x000fe200078ec0ff */
[----:B------:R-:W-:Y:S01]  /*12b0*/  IMAD.MOV.U32 R7, RZ, RZ, 0x1 ;  /* 0x00000001ff077424 */ /* 0x000fe200078e00ff */
[--C-:B------:R-:W-:Y:S01]  /*12c0*/  LOP3.LUT R22, R22, 0x40, R3.reuse, 0xe2, !PT ;  /* 0x0000004016167812 */ /* 0x100fe200078ee203 */
[----:B------:R-:W-:Y:S01]  /*12d0*/  USHF.R.S32.HI UR43, URZ, 0x6, UR5 ;  /* 0x000000063f2b7899 */ /* 0x000fe20008011405 */
[----:B------:R-:W1:Y:S01]  /*12e0*/  LDC R96, c[0x0][0x600] ;  /* 0x00018000ff607b82 */ /* 0x000e620000000800 */
[----:B------:R-:W-:Y:S01]  /*12f0*/  IADD3 R3, RZ, -R0, -R3 ;  /* 0x80000000ff037210 */ /* 0x000fe20007ffe803 */
[----:B------:R-:W-:Y:S01]  /*1300*/  IMAD.U32 R4, RZ, RZ, UR6 ;  /* 0x00000006ff047e24 */ /* 0x000fe2000f8e00ff */
[C---:B------:R-:W-:Y:S01]  /*1310*/  LOP3.LUT R93, R94.reuse, 0x3, RZ, 0xc0, !PT ;  /* 0x000000035e5d7812 */ /* 0x040fe200078ec0ff */
[----:B------:R-:W-:Y:S01]  /*1320*/  UISETP.LT.AND UP0, UPT, UR43, 0x1, UPT ;  /* 0x000000012b00788c */ /* 0x000fe2000bf01270 */
[----:B------:R-:W-:Y:S01]  /*1330*/  LOP3.LUT R95, R94, 0x80, RZ, 0xc0, !PT ;  /* 0x000000805e5f7812 */ /* 0x000fe200078ec0ff */
[----:B------:R-:W-:Y:S01]  /*1340*/  IMAD R3, R6, -0x40, R3 ;  /* 0xffffffc006037824 */ /* 0x000fe200078e0203 */
[----:B------:R-:W-:Y:S01]  /*1350*/  ULDC UR4, c[0x0][0x284] ;  /* 0x0000a10000047ab9 */ /* 0x000fe20000000800 */
[----:B--2---:R-:W-:Y:S01]  /*1360*/  SHF.L.U32 R5, R5, R92, RZ ;  /* 0x0000005c05057219 */ /* 0x004fe200000006ff */
[----:B------:R-:W-:Y:S01]  /*1370*/  USEL UR44, UR43, 0x1, UP0 ;  /* 0x000000012b2c7887 */ /* 0x000fe20008000000 */
[----:B------:R-:W-:Y:S01]  /*1380*/  IMAD R93, R93, -0x2, R4 ;  /* 0xfffffffe5d5d7824 */ /* 0x000fe200078e0204 */
[----:B------:R-:W-:Y:S01]  /*1390*/  LOP3.LUT R22, R22, R0, RZ, 0xfc, !PT ;  /* 0x0000000016167212 */ /* 0x000fe200078efcff */
[----:B------:R-:W-:Y:S01]  /*13a0*/  IMAD.SHL.U32 R94, R94, 0x2, RZ ;  /* 0x000000025e5e7824 */ /* 0x000fe200078e00ff */
[----:B------:R-:W-:Y:S01]  /*13b0*/  SHF.L.U32 R92, R7, R92, RZ ;  /* 0x0000005c075c7219 */ /* 0x000fe200000006ff */
[----:B------:R-:W-:Y:S01]  /*13c0*/  VIADD R98, R3, UR4 ;  /* 0x0000000403627c36 */ /* 0x000fe20008000000 */
[----:B------:R-:W-:Y:S01]  /*13d0*/  LOP3.LUT R103, R18, 0x1, RZ, 0xfc, !PT ;  /* 0x0000000112677812 */ /* 0x000fe200078efcff */
[----:B------:R-:W-:Y:S01]  /*13e0*/  IMAD.MOV.U32 R23, RZ, RZ, RZ ;  /* 0x000000ffff177224 */ /* 0x000fe200078e00ff */
[C---:B0-----:R-:W-:Y:S01]  /*13f0*/  SHF.L.U64.HI R91, R90.reuse, 0x3, R91 ;  /* 0x000000035a5b7819 */ /* 0x041fe2000001025b */
[----:B------:R-:W-:Y:S01]  /*1400*/  IMAD.SHL.U32 R90, R90, 0x8, RZ ;  /* 0x000000085a5a7824 */ /* 0x000fe200078e00ff */
[----:B------:R-:W-:Y:S01]  /*1410*/  SHF.R.U32.HI R95, RZ, 0x7, R95 ;  /* 0x00000007ff5f7819 */ /* 0x000fe2000001165f */
[----:B------:R-:W-:Y:S01]  /*1420*/  UIADD3 UR44, UR43, -UR44, URZ ;  /* 0x8000002c2b2c7290 */ /* 0x000fe2000fffe03f */
[----:B------:R-:W-:Y:S01]  /*1430*/  LOP3.LUT R97, RZ, R5, RZ, 0x33, !PT ;  /* 0x00000005ff617212 */ /* 0x000fe200078e33ff */
[----:B------:R-:W-:Y:S01]  /*1440*/  UMOV UR40, URZ ;  /* 0x0000003f00287c82 */ /* 0x000fe20008000000 */
[----:B------:R-:W-:Y:S01]  /*1450*/  UMOV UR41, URZ ;  /* 0x0000003f00297c82 */ /* 0x000fe20008000000 */
[----:B-1----:R-:W-:-:S08]  /*1460*/  VIADD R96, R96, 0xffffffff ;  /* 0xffffffff60607836 */ /* 0x002fd00000000000 */
.L_x_164:
[----:B0-----:R-:W0:Y:S01]  /*1470*/  SHFL.IDX PT, R0, R95, RZ, 0x1f ;  /* 0x00001fff5f007589 */ /* 0x001e2200000e0000 */
[----:B-1----:R-:W1:Y:S01]  /*1480*/  S2UR UR7, SR_CgaCtaId ;  /* 0x00000000000779c3 */ /* 0x002e620000008800 */
[----:B------:R-:W-:Y:S01]  /*1490*/  UMOV UR6, 0x400 ;  /* 0x0000040000067882 */ /* 0x000fe20000000000 */
[----:B0-----:R-:W-:Y:S01]  /*14a0*/  R2UR UR4, R0 ;  /* 0x00000000000472ca */ /* 0x001fe200000e0000 */
[----:B-1----:R-:W-:-:S12]  /*14b0*/  ULEA UR6, UR7, UR6, 0x18 ;  /* 0x0000000607067291 */ /* 0x002fd8000f8ec03f */
[----:B------:R-:W-:-:S04]  /*14c0*/  ULEA.HI UR5, UR4, UR4, URZ, 0x1 ;  /* 0x0000000404057291 */ /* 0x000fc8000f8f083f */
[----:B------:R-:W-:-:S04]  /*14d0*/  ULOP3.LUT UR5, UR5, 0x7fffe, URZ, 0xc0, !UPT ;  /* 0x0007fffe05057892 */ /* 0x000fc8000f8ec03f */
[----:B------:R-:W-:-:S03]  /*14e0*/  UIADD3 UR5, UR4, -UR5, URZ ;  /* 0x8000000504057290 */ /* 0x000fc6000fffe03f */
[----:B------:R-:W-:Y:S01]  /*14f0*/  ULDC UR4, c[0x0][0x28c] ;  /* 0x0000a30000047ab9 */ /* 0x000fe20000000800 */
[----:B------:R-:W-:Y:S01]  /*1500*/  ULEA UR5, UR5, UR6, 0xd ;  /* 0x0000000605057291 */ /* 0x000fe2000f8e683f */
[----:B------:R-:W-:-:S03]  /*1510*/  ISETP.LT.AND P0, PT, RZ, UR4, PT ;  /* 0x00000004ff007c0c */ /* 0x000fc6000bf01270 */
[----:B------:R-:W-:-:S04]  /*1520*/  UIADD3 UR5, UR5, 0x180, URZ ;  /* 0x0000018005057890 */ /* 0x000fc8000fffe03f */
[----:B------:R-:W-:-:S04]  /*1530*/  USHF.R.U32.HI UR5, URZ, 0x4, UR5 ;  /* 0x000000043f057899 */ /* 0x000fc80008011605 */
[----:B------:R-:W-:-:S04]  /*1540*/  ULOP3.LUT UR5, UR5, 0x3fff, URZ, 0xc0, !UPT ;  /* 0x00003fff05057892 */ /* 0x000fc8000f8ec03f */
[----:B------:R-:W-:Y:S01]  /*1550*/  ULOP3.LUT UR45, UR5, 0x10000, URZ, 0xfc, !UPT ;  /* 0x00010000052d7892 */ /* 0x000fe2000f8efc3f */
[----:B--2345:R-:W-:Y:S11]  /*1560*/  @P0 BRA `(.L_x_17) ;  /* 0x0000000000400947 */ /* 0x03cff60003800000 */
[----:B------:R-:W-:Y:S01]  /*1570*/  MOV R0, 0x0 ;  /* 0x0000000000007802 */ /* 0x000fe20000000f00 */
[----:B------:R-:W-:Y:S01]  /*1580*/  ULDC.64 UR4, c[0x4][0x68] ;  /* 0x01001a0000047ab9 */ /* 0x000fe20000000a00 */
[----:B------:R-:W-:Y:S01]  /*1590*/  ULDC.64 UR6, c[0x4][0x8] ;  /* 0x0100020000067ab9 */ /* 0x000fe20000000a00 */
[----:B------:R-:W-:Y:S01]  /*15a0*/  IMAD.U32 R4, RZ, RZ, UR4 ;  /* 0x00000004ff047e24 */ /* 0x000fe2000f8e00ff */
[----:B------:R0:W1:Y:S01]  /*15b0*/  LDC.64 R14, c[0x4][R0] ;  /* 0x01000000000e7b82 */ /* 0x0000620000000a00 */
[----:B------:R-:W-:Y:S01]  /*15c0*/  IMAD.U32 R5, RZ, RZ, UR5 ;  /* 0x00000005ff057e24 */ /* 0x000fe2000f8e00ff */
[----:B------:R-:W-:Y:S01]  /*15d0*/  ULDC.64 UR4, c[0x4][0x70] ;  /* 0x01001c0000047ab9 */ /* 0x000fe20000000a00 */
[----:B------:R-:W-:Y:S02]  /*15e0*/  IMAD.U32 R10, RZ, RZ, UR6 ;  /* 0x00000006ff0a7e24 */ /* 0x000fe4000f8e00ff */
[----:B------:R-:W-:Y:S02]  /*15f0*/  IMAD.U32 R6, RZ, RZ, UR4 ;  /* 0x00000004ff067e24 */ /* 0x000fe4000f8e00ff */
[----:B------:R-:W-:-:S02]  /*1600*/  IMAD.U32 R7, RZ, RZ, UR5 ;  /* 0x00000005ff077e24 */ /* 0x000fc4000f8e00ff */
[----:B------:R-:W-:Y:S02]  /*1610*/  IMAD.U32 R11, RZ, RZ, UR7 ;  /* 0x00000007ff0b7e24 */ /* 0x000fe4000f8e00ff */
[----:B------:R-:W-:Y:S02]  /*1620*/  IMAD.MOV.U32 R8, RZ, RZ, 0x1e1 ;  /* 0x000001e1ff087424 */ /* 0x000fe400078e00ff */
[----:B------:R-:W-:Y:S02]  /*1630*/  IMAD.MOV.U32 R12, RZ, RZ, 0x1 ;  /* 0x00000001ff0c7424 */ /* 0x000fe400078e00ff */
[----:B0-----:R-:W-:-:S07]  /*1640*/  IMAD.MOV.U32 R13, RZ, RZ, RZ ;  /* 0x000000ffff0d7224 */ /* 0x001fce00078e00ff */
[----:B------:R-:W-:-:S07]  /*1650*/  LEPC R20, `(.L_x_17) ;  /* 0x000000001014794e */ /* 0x000fce0000000000 */
[----:B-1---5:R-:W-:Y:S05]  /*1660*/  CALL.ABS.NOINC R14 ;  /* 0x000000000e007343 */ /* 0x022fea0003c00000 */
.L_x_17:
[----:B------:R-:W-:-:S13]  /*1670*/  ISETP.NE.AND P0, PT, R103, 0x3, PT ;  /* 0x000000036700780c */ /* 0x000fda0003f05270 */
[----:B------:R-:W-:Y:S05]  /*1680*/  @!P0 BRA `(.L_x_18) ;  /* 0x0000000000048947 */ /* 0x000fea0003800000 */
[----:B------:R-:W-:Y:S01]  /*1690*/  BPT.TRAP 0x1 ;  /* 0x000000040000795c */ /* 0x000fe20000300000 */
.L_x_18:
[----:B------:R-:W0:Y:S01]  /*16a0*/  S2UR UR5, SR_CgaCtaId ;  /* 0x00000000000579c3 */ /* 0x000e220000008800 */
[----:B------:R-:W-:Y:S01]  /*16b0*/  UMOV UR4, 0x400 ;  /* 0x0000040000047882 */ /* 0x000fe20000000000 */
[----:B------:R-:W-:Y:S02]  /*16c0*/  IMAD.U32 R0, RZ, RZ, UR40 ;  /* 0x00000028ff007e24 */ /* 0x000fe4000f8e00ff */
[----:B------:R-:W-:-:S03]  /*16d0*/  IMAD.U32 R3, RZ, RZ, UR41 ;  /* 0x00000029ff037e24 */ /* 0x000fc6000f8e00ff */
[----:B------:R-:W-:Y:S01]  /*16e0*/  SHF.L.U32 R0, R0, 0x1f, RZ ;  /* 0x0000001f00007819 */ /* 0x000fe200000006ff */
[----:B0-----:R-:W-:-:S06]  /*16f0*/  ULEA UR4, UR5, UR4, 0x18 ;  /* 0x0000000405047291 */ /* 0x001fcc000f8ec03f */
[----:B------:R-:W-:-:S04]  /*1700*/  IMAD.U32 R6, RZ, RZ, UR4 ;  /* 0x00000004ff067e24 */ /* 0x000fc8000f8e00ff */
[----:B------:R-:W-:-:S04]  /*1710*/  IMAD R3, R3, 0x8, R6 ;  /* 0x0000000803037824 */ /* 0x000fc800078e0206 */
[----:B------:R0:W1:Y:S01]  /*1720*/  SYNCS.PHASECHK.TRANS64.TRYWAIT P1, [R3+URZ], R0 ;  /* 0x00000000030075a7 */ /* 0x000062000802017f */
[----:B------:R-:W-:Y:S05]  /*1730*/  @!P0 BRA `(.L_x_19) ;  /* 0x0000000000048947 */ /* 0x000fea0003800000 */
[----:B------:R-:W-:Y:S01]  /*1740*/  BPT.TRAP 0x1 ;  /* 0x000000040000795c */ /* 0x000fe20000300000 */
.L_x_19:
[----:B------:R-:W-:-:S05]  /*1750*/  IMAD.U32 R4, RZ, RZ, UR44 ;  /* 0x0000002cff047e24 */ /* 0x000fca000f8e00ff */
[----:B------:R-:W-:Y:S01]  /*1760*/  ISETP.GE.AND P2, PT, R4, 0x1, PT ;  /* 0x000000010400780c */ /* 0x000fe20003f46270 */
[----:B-1----:R-:W-:-:S12]  /*1770*/  @P1 BRA `(.L_x_20) ;  /* 0x0000000000081947 */ /* 0x002fd80003800000 */
[----:B------:R-:W1:Y:S02]  /*1780*/  SYNCS.PHASECHK.TRANS64.TRYWAIT P1, [R3+URZ], R0 ;  /* 0x00000000030075a7 */ /* 0x000e64000802017f */
[----:B-1----:R-:W-:Y:S05]  /*1790*/  @!P1 BRA `(.L_x_21) ;  /* 0x0000006400f09947 */ /* 0x002fea0003800000 */
.L_x_20:
[----:B------:R-:W-:Y:S05]  /*17a0*/  WARPSYNC.ALL ;  /* 0x0000000000007948 */ /* 0x000fea0003800000 */
[----:B------:R-:W-:Y:S01]  /*17b0*/  R2UR UR4, R6 ;  /* 0x00000000060472ca */ /* 0x000fe200000e0000 */
[----:B------:R-:W-:Y:S01]  /*17c0*/  ULEA UR5, UR41, UR45, 0xa ;  /* 0x0000002d29057291 */ /* 0x000fe2000f8e503f */
[----:B------:R-:W-:Y:S01]  /*17d0*/  WARPGROUP.ARRIVE ;  /* 0x00000000000079c5 */ /* 0x000fe20000000000 */
[----:B------:R-:W-:Y:S01]  /*17e0*/  UMOV UR9, 0x40000040 ;  /* 0x4000004000097882 */ /* 0x000fe20000000000 */
[----:B------:R-:W-:-:S04]  /*17f0*/  UMOV UR11, 0x40000040 ;  /* 0x40000040000b7882 */ /* 0x000fc80000000000 */
[----:B------:R-:W-:-:S05]  /*1800*/  UMOV UR8, UR5 ;  /* 0x0000000500087c82 */ /* 0x000fca0008000000 */
[----:B------:R-:W-:-:S04]  /*1810*/  UIADD3 UR4, UR4, 0x1c180, URZ ;  /* 0x0001c18004047890 */ /* 0x000fc8000fffe03f */
[----:B------:R-:W-:-:S04]  /*1820*/  USHF.R.U32.HI UR4, URZ, 0x4, UR4 ;  /* 0x000000043f047899 */ /* 0x000fc80008011604 */
[----:B------:R-:W-:-:S04]  /*1830*/  ULOP3.LUT UR4, UR4, 0x3fff, URZ, 0xc0, !UPT ;  /* 0x00003fff04047892 */ /* 0x000fc8000f8ec03f */
[----:B------:R-:W-:-:S04]  /*1840*/  ULOP3.LUT UR4, UR4, 0x10000, URZ, 0xfc, !UPT ;  /* 0x0001000004047892 */ /* 0x000fc8000f8efc3f */
[----:B------:R-:W-:-:S07]  /*1850*/  ULEA UR6, UR41, UR4, 0xa ;  /* 0x0000000429067291 */ /* 0x000fce000f8e503f */
[----:B------:R-:W-:Y:S02]  /*1860*/  UMOV UR10, UR6 ;  /* 0x00000006000a7c82 */ /* 0x000fe40008000000 */
[----:B------:R-:W-:Y:S01]  /*1870*/  HGMMA.64x128x16.F32.BF16 R24, gdesc[UR8], RZ, !UPT, gsb0 ;  /* 0x01e00000081879f0 */ /* 0x000fe2000c0018ff */
[----:B------:R-:W-:Y:S02]  /*1880*/  UIADD3 UR8, UR5, 0x2, URZ ;  /* 0x0000000205087890 */ /* 0x000fe4000fffe03f */
[----:B------:R-:W-:Y:S01]  /*1890*/  UIADD3 UR10, UR6, 0x2, URZ ;  /* 0x00000002060a7890 */ /* 0x000fe2000fffe03f */
[----:B------:R-:W-:Y:S01]  /*18a0*/  UMOV UR9, 0x40000040 ;  /* 0x4000004000097882 */ /* 0x000fe20000000000 */
[----:B------:R-:W-:Y:S01]  /*18b0*/  UMOV UR11, 0x40000040 ;  /* 0x40000040000b7882 */ /* 0x000fe20000000000 */
[----:B------:R-:W-:Y:S02]  /*18c0*/  WARPGROUP.DEPBAR.LE gsb0, 0x0 ;  /* 0x00008000000079c5 */ /* 0x000fe40000010000 */
[----:B------:R-:W-:-:S06]  /*18d0*/  WARPGROUP.ARRIVE ;  /* 0x00000000000079c5 */ /* 0x000fcc0000000000 */
[----:B------:R-:W-:Y:S01]  /*18e0*/  HGMMA.64x128x16.F32.BF16 R24, gdesc[UR8], R24, gsb0 ;  /* 0x01e00000081879f0 */ /* 0x000fe20008001818 */
        /* <DEDUP_REMOVED lines=13> */
[----:B------:R-:W-:Y:S03]  /*19c0*/  HGMMA.64x128x16.F32.BF16 R24, gdesc[UR8], R24, gsb0 ;  /* 0x01e00000081879f0 */ /* 0x000fe60008001818 */
[----:B------:R-:W-:Y:S02]  /*19d0*/  WARPGROUP.DEPBAR.LE gsb0, 0x0 ;  /* 0x00008000000079c5 */ /* 0x000fe40000010000 */
[----:B------:R-:W-:Y:S05]  /*19e0*/  @!P2 BRA `(.L_x_22) ;  /* 0x000000040028a947 */ /* 0x000fea0003800000 */
[----:B------:R-:W-:Y:S01]  /*19f0*/  UIADD3 UR5, UR41, 0x1, URZ ;  /* 0x0000000129057890 */ /* 0x000fe2000fffe03f */
[----:B01----:R-:W-:Y:S02]  /*1a00*/  IMAD.U32 R0, RZ, RZ, UR44 ;  /* 0x0000002cff007e24 */ /* 0x003fe4000f8e00ff */
[----:B------:R-:W-:Y:S01]  /*1a10*/  IMAD.U32 R3, RZ, RZ, UR41 ;  /* 0x00000029ff037e24 */ /* 0x000fe2000f8e00ff */
[----:B------:R-:W-:-:S04]  /*1a20*/  UISETP.NE.AND UP0, UPT, UR5, 0x7, UPT ;  /* 0x000000070500788c */ /* 0x000fc8000bf05270 */
[----:B------:R-:W-:Y:S02]  /*1a30*/  USEL UR6, URZ, 0x1, UP0 ;  /* 0x000000013f067887 */ /* 0x000fe40008000000 */
[----:B------:R-:W-:Y:S02]  /*1a40*/  USEL UR5, UR5, URZ, UP0 ;  /* 0x0000003f05057287 */ /* 0x000fe40008000000 */
[----:B------:R-:W-:-:S06]  /*1a50*/  ULOP3.LUT UR6, UR40, UR6, URZ, 0x3c, !UPT ;  /* 0x0000000628067292 */ /* 0x000fcc000f8e3c3f */
[----:B------:R-:W-:-:S07]  /*1a60*/  IMAD.U32 R7, RZ, RZ, UR6 ;  /* 0x00000006ff077e24 */ /* 0x000fce000f8e00ff */
.L_x_29:
[----:B------:R-:W-:Y:S05]  /*1a70*/  @!P0 BRA `(.L_x_23) ;  /* 0x0000000000048947 */ /* 0x000fea0003800000 */
[----:B------:R-:W-:Y:S01]  /*1a80*/  BPT.TRAP 0x1 ;  /* 0x000000040000795c */ /* 0x000fe20000300000 */
.L_x_23:
[----:B------:R-:W0:Y:S01]  /*1a90*/  S2UR UR7, SR_CgaCtaId ;  /* 0x00000000000779c3 */ /* 0x000e220000008800 */
[----:B------:R-:W-:Y:S01]  /*1aa0*/  UMOV UR6, 0x400 ;  /* 0x0000040000067882 */ /* 0x000fe20000000000 */
[----:B------:R-:W-:Y:S01]  /*1ab0*/  IMAD.U32 R5, RZ, RZ, UR5 ;  /* 0x00000005ff057e24 */ /* 0x000fe2000f8e00ff */
[----:B------:R-:W-:Y:S01]  /*1ac0*/  SHF.L.U32 R4, R7, 0x1f, RZ ;  /* 0x0000001f07047819 */ /* 0x000fe200000006ff */
[----:B0-----:R-:W-:-:S06]  /*1ad0*/  ULEA UR6, UR7, UR6, 0x18 ;  /* 0x0000000607067291 */ /* 0x001fcc000f8ec03f */
[----:B------:R-:W-:-:S04]  /*1ae0*/  IMAD.U32 R6, RZ, RZ, UR6 ;  /* 0x00000006ff067e24 */ /* 0x000fc8000f8e00ff */
[----:B------:R-:W-:-:S04]  /*1af0*/  IMAD R5, R5, 0x8, R6 ;  /* 0x0000000805057824 */ /* 0x000fc800078e0206 */
[----:B------:R0:W1:Y:S01]  /*1b00*/  SYNCS.PHASECHK.TRANS64.TRYWAIT P1, [R5+URZ], R4 ;  /* 0x00000004050075a7 */ /* 0x000062000802017f */
[----:B------:R-:W-:Y:S05]  /*1b10*/  @!P0 BRA `(.L_x_24) ;  /* 0x0000000000048947 */ /* 0x000fea0003800000 */
[----:B------:R-:W-:Y:S01]  /*1b20*/  BPT.TRAP 0x1 ;  /* 0x000000040000795c */ /* 0x000fe20000300000 */
.L_x_24:
[----:B-1----:R-:W-:Y:S05]  /*1b30*/  @P1 BRA `(.L_x_25) ;  /* 0x0000000000081947 */ /* 0x002fea0003800000 */
[----:B------:R-:W1:Y:S02]  /*1b40*/  SYNCS.PHASECHK.TRANS64.TRYWAIT P1, [R5+URZ], R4 ;  /* 0x00000004050075a7 */ /* 0x000e64000802017f */
[----:B-1----:R-:W-:Y:S05]  /*1b50*/  @!P1 BRA `(.L_x_26) ;  /* 0x0000006400149947 */ /* 0x002fea0003800000 */
.L_x_25:
[----:B------:R-:W-:Y:S01]  /*1b60*/  ULEA UR6, UR5, UR45, 0xa ;  /* 0x0000002d05067291 */ /* 0x000fe2000f8e503f */
[----:B------:R-:W-:Y:S01]  /*1b70*/  WARPGROUP.ARRIVE ;  /* 0x00000000000079c5 */ /* 0x000fe20000000000 */
[----:B------:R-:W-:Y:S01]  /*1b80*/  ULEA UR7, UR5, UR4, 0xa ;  /* 0x0000000405077291 */ /* 0x000fe2000f8e503f */
[----:B------:R-:W-:Y:S01]  /*1b90*/  UMOV UR9, 0x40000040 ;  /* 0x4000004000097882 */ /* 0x000fe20000000000 */
[----:B------:R-:W-:-:S03]  /*1ba0*/  UMOV UR11, 0x40000040 ;  /* 0x40000040000b7882 */ /* 0x000fc60000000000 */
[----:B------:R-:W-:Y:S02]  /*1bb0*/  UMOV UR8, UR6 ;  /* 0x0000000600087c82 */ /* 0x000fe40008000000 */
[----:B------:R-:W-:Y:S02]  /*1bc0*/  UMOV UR10, UR7 ;  /* 0x00000007000a7c82 */ /* 0x000fe40008000000 */
[----:B------:R-:W-:Y:S01]  /*1bd0*/  HGMMA.64x128x16.F32.BF16 R24, gdesc[UR8], R24, gsb0 ;  /* 0x01e00000081879f0 */ /* 0x000fe20008001818 */
[----:B------:R-:W-:Y:S02]  /*1be0*/  UIADD3 UR8, UR6, 0x2, URZ ;  /* 0x0000000206087890 */ /* 0x000fe4000fffe03f */
[----:B------:R-:W-:Y:S01]  /*1bf0*/  UIADD3 UR10, UR7, 0x2, URZ ;  /* 0x00000002070a7890 */ /* 0x000fe2000fffe03f */
[----:B------:R-:W-:Y:S01]  /*1c00*/  UMOV UR9, 0x40000040 ;  /* 0x4000004000097882 */ /* 0x000fe20000000000 */
[----:B------:R-:W-:Y:S01]  /*1c10*/  UMOV UR11, 0x40000040 ;  /* 0x40000040000b7882 */ /* 0x000fe20000000000 */
[----:B------:R-:W-:-:S02]  /*1c20*/  WARPGROUP.DEPBAR.LE gsb0, 0x0 ;  /* 0x00008000000079c5 */ /* 0x000fc40000010000 */
        /* <DEDUP_REMOVED lines=18> */
[----:B------:R-:W-:Y:S01]  /*1d50*/  BPT.TRAP 0x1 ;  /* 0x000000040000795c */ /* 0x000fe20000300000 */
.L_x_27:
[----:B------:R-:W-:-:S13]  /*1d60*/  ISETP.NE.AND P1, PT, R102, RZ, PT ;  /* 0x000000ff6600720c */ /* 0x000fda0003f25270 */
[----:B01----:R-:W-:-:S04]  /*1d70*/  @P1 IMAD R4, R3, 0x8, R6 ;  /* 0x0000000803041824 */ /* 0x003fc800078e0206 */
[----:B------:R-:W-:-:S05]  /*1d80*/  @P1 VIADD R4, R4, 0x38 ;  /* 0x0000003804041836 */ /* 0x000fca0000000000 */
[----:B------:R-:W-:-:S04]  /*1d90*/  @P1 PRMT R4, R19, 0x654, R4 ;  /* 0x0000065413041816 */ /* 0x000fc80000000004 */
[----:B------:R0:W-:Y:S01]  /*1da0*/  @P1 SYNCS.ARRIVE.TRANS64.RED.A1T0 RZ, [R4+URZ], RZ ;  /* 0x000000ff04ff19a7 */ /* 0x0001e2000810043f */
[----:B------:R-:W-:-:S13]  /*1db0*/  ISETP.GT.U32.AND P1, PT, R18, 0x1, PT ;  /* 0x000000011200780c */ /* 0x000fda0003f24070 */
[----:B0-----:R-:W-:Y:S05]  /*1dc0*/  @P1 BRA `(.L_x_28) ;  /* 0x0000000000041947 */ /* 0x001fea0003800000 */
[----:B------:R-:W-:Y:S01]  /*1dd0*/  BPT.TRAP 0x1 ;  /* 0x000000040000795c */ /* 0x000fe20000300000 */
.L_x_28:
[----:B------:R-:W-:Y:S01]  /*1de0*/  UIADD3 UR5, UR5, 0x1, URZ ;  /* 0x0000000105057890 */ /* 0x000fe2000fffe03f */
[C---:B------:R-:W-:Y:S01]  /*1df0*/  ISETP.GT.AND P2, PT, R0.reuse, 0x1, PT ;  /* 0x000000010000780c */ /* 0x040fe20003f44270 */
[----:B------:R-:W-:Y:S02]  /*1e00*/  VIADD R3, R3, 0x1 ;  /* 0x0000000103037836 */ /* 0x000fe40000000000 */
[----:B------:R-:W-:Y:S01]  /*1e10*/  UISETP.NE.AND UP0, UPT, UR5, 0x7, UPT ;  /* 0x000000070500788c */ /* 0x000fe2000bf05270 */
[----:B------:R-:W-:Y:S02]  /*1e20*/  VIADD R0, R0, 0xffffffff ;  /* 0xffffffff00007836 */ /* 0x000fe40000000000 */
[C---:B------:R-:W-:Y:S01]  /*1e30*/  ISETP.NE.AND P1, PT, R3.reuse, 0x7, PT ;  /* 0x000000070300780c */ /* 0x040fe20003f25270 */
[----:B------:R-:W-:Y:S02]  /*1e40*/  USEL UR6, URZ, 0x1, UP0 ;  /* 0x000000013f067887 */ /* 0x000fe40008000000 */
[----:B------:R-:W-:Y:S01]  /*1e50*/  USEL UR5, UR5, URZ, UP0 ;  /* 0x0000003f05057287 */ /* 0x000fe20008000000 */
[----:B------:R-:W-:-:S03]  /*1e60*/  SEL R3, R3, RZ, P1 ;  /* 0x000000ff03037207 */ /* 0x000fc60000800000 */
[----:B------:R-:W-:Y:S01]  /*1e70*/  LOP3.LUT R7, R7, UR6, RZ, 0x3c, !PT ;  /* 0x0000000607077c12 */ /* 0x000fe2000f8e3cff */
[----:B------:R-:W-:Y:S07]  /*1e80*/  @P2 BRA `(.L_x_29) ;  /* 0xfffffff800f82947 */ /* 0x000fee000383ffff */
.L_x_22:
[----:B01----:R-:W0:Y:S02]  /*1e90*/  LDC R0, c[0x0][0x28c] ;  /* 0x0000a300ff007b82 */ /* 0x003e240000000800 */
[----:B0-----:R-:W-:-:S13]  /*1ea0*/  ISETP.GE.AND P1, PT, R0, 0x1, PT ;  /* 0x000000010000780c */ /* 0x001fda0003f26270 */
[----:B------:R-:W-:Y:S05]  /*1eb0*/  @!P1 BRA `(.L_x_30) ;  /* 0x0000000000509947 */ /* 0x000fea0003800000 */
[----:B------:R-:W-:Y:S05]  /*1ec0*/  @!P0 BRA `(.L_x_31) ;  /* 0x0000000000048947 */ /* 0x000fea0003800000 */
[----:B------:R-:W-:Y:S01]  /*1ed0*/  BPT.TRAP 0x1 ;  /* 0x000000040000795c */ /* 0x000fe20000300000 */
.L_x_31:
[----:B------:R-:W-:Y:S01]  /*1ee0*/  ISETP.NE.AND P1, PT, R102, RZ, PT ;  /* 0x000000ff6600720c */ /* 0x000fe20003f25270 */
[----:B------:R-:W-:Y:S01]  /*1ef0*/  BSSY B0, `(.L_x_32) ;  /* 0x000000e000007945 */ /* 0x000fe20003800000 */
[----:B------:R-:W-:-:S11]  /*1f00*/  ISETP.GT.U32.AND P0, PT, R18, 0x1, PT ;  /* 0x000000011200780c */ /* 0x000fd60003f04070 */
[----:B------:R-:W-:Y:S05]  /*1f10*/  @!P1 BRA `(.L_x_33) ;  /* 0x00000000002c9947 */ /* 0x000fea0003800000 */
[----:B------:R-:W-:-:S04]  /*1f20*/  UIADD3 UR6, UR44, UR41, URZ ;  /* 0x000000292c067290 */ /* 0x000fc8000fffe03f */
[----:B------:R-:W-:-:S04]  /*1f30*/  UIMAD.WIDE.U32 UR4, UR6, 0x24924925, URZ ;  /* 0x24924925060478a5 */ /* 0x000fc8000f8e003f */
[----:B------:R-:W-:-:S04]  /*1f40*/  UIADD3 UR4, UR6, -UR5, URZ ;  /* 0x8000000506047290 */ /* 0x000fc8000fffe03f */
[----:B------:R-:W-:-:S04]  /*1f50*/  ULEA.HI UR4, UR4, UR5, URZ, 0x1f ;  /* 0x0000000504047291 */ /* 0x000fc8000f8ff83f */
[----:B------:R-:W-:-:S04]  /*1f60*/  USHF.R.U32.HI UR4, URZ, 0x2, UR4 ;  /* 0x000000023f047899 */ /* 0x000fc80008011604 */
[----:B------:R-:W-:-:S06]  /*1f70*/  UIMAD UR4, UR4, -0x7, UR6 ;  /* 0xfffffff9040478a4 */ /* 0x000fcc000f8e0206 */
[----:B------:R-:W-:-:S04]  /*1f80*/  IMAD.U32 R3, RZ, RZ, UR4 ;  /* 0x00000004ff037e24 */ /* 0x000fc8000f8e00ff */
[----:B------:R-:W-:-:S04]  /*1f90*/  IMAD R0, R3, 0x8, R6 ;  /* 0x0000000803007824 */ /* 0x000fc800078e0206 */
[----:B------:R-:W-:-:S05]  /*1fa0*/  VIADD R0, R0, 0x38 ;  /* 0x0000003800007836 */ /* 0x000fca0000000000 */
[----:B------:R-:W-:-:S04]  /*1fb0*/  PRMT R0, R19, 0x654, R0 ;  /* 0x0000065413007816 */ /* 0x000fc80000000000 */
[----:B------:R0:W-:Y:S03]  /*1fc0*/  SYNCS.ARRIVE.TRANS64.RED.A1T0 RZ, [R0+URZ], RZ ;  /* 0x000000ff00ff79a7 */ /* 0x0001e6000810043f */
.L_x_33:
[----:B------:R-:W-:Y:S05]  /*1fd0*/  BSYNC B0 ;  /* 0x0000000000007941 */ /* 0x000fea0003800000 */
.L_x_32:
[----:B------:R-:W-:Y:S05]  /*1fe0*/  @P0 BRA `(.L_x_30) ;  /* 0x0000000000040947 */ /* 0x000fea0003800000 */
[----:B------:R-:W-:Y:S01]  /*1ff0*/  BPT.TRAP 0x1 ;  /* 0x000000040000795c */ /* 0x000fe20000300000 */
.L_x_30:
[----:B------:R-:W-:Y:S01]  /*2000*/  UISETP.GE.U32.AND UP1, UPT, UR43, 0x7, UPT ;  /* 0x000000072b00788c */ /* 0x000fe2000bf26070 */
[----:B------:R-:W-:Y:S01]  /*2010*/  IMAD.SHL.U32 R3, R100, 0x80, RZ ;  /* 0x0000008064037824 */ /* 0x000fe200078e00ff */
[----:B------:R-:W-:Y:S01]  /*2020*/  UIADD3 UR41, UR43, UR41, URZ ;  /* 0x000000292b297290 */ /* 0x000fe2000fffe03f */
[----:B------:R-:W-:Y:S01]  /*2030*/  SHF.R.S32.HI R13, RZ, 0x1f, R99 ;  /* 0x0000001fff0d7819 */ /* 0x000fe20000011463 */
[----:B------:R-:W-:Y:S01]  /*2040*/  ULDC UR10, c[0x0][0x288] ;  /* 0x0000a200000a7ab9 */ /* 0x000fe20000000800 */
[----:B------:R-:W-:Y:S01]  /*2050*/  IMAD.SHL.U32 R7, R101, 0x80, RZ ;  /* 0x0000008065077824 */ /* 0x000fe200078e00ff */
[C---:B------:R-:W-:Y:S01]  /*2060*/  LOP3.LUT R8, R3.reuse, 0x6, R94, 0xf8, !PT ;  /* 0x0000000603087812 */ /* 0x040fe200078ef85e */
[----:B------:R-:W-:Y:S01]  /*2070*/  UISETP.GT.U32.AND UP0, UPT, UR41, 0x6, UPT ;  /* 0x000000062900788c */ /* 0x000fe2000bf04070 */
[----:B------:R-:W-:Y:S01]  /*2080*/  ISETP.GE.AND P0, PT, R3, UR10, PT ;  /* 0x0000000a03007c0c */ /* 0x000fe2000bf06270 */
[----:B------:R-:W-:Y:S01]  /*2090*/  ULDC.64 UR6, c[0x0][0x5d0] ;  /* 0x0001740000067ab9 */ /* 0x000fe20000000a00 */
[----:B------:R-:W-:Y:S01]  /*20a0*/  ULDC UR11, c[0x0][0x284] ;  /* 0x0000a100000b7ab9 */ /* 0x000fe20000000800 */
[----:B------:R-:W-:Y:S01]  /*20b0*/  @UP1 UIMAD.WIDE.U32 UR4, UR41, 0x24924925, URZ ;  /* 0x24924925290418a5 */ /* 0x000fe2000f8e003f */
[----:B------:R-:W-:Y:S01]  /*20c0*/  SHF.R.S32.HI R9, RZ, 0x1f, R8 ;  /* 0x0000001fff097819 */ /* 0x000fe20000011408 */
[----:B0-----:R-:W-:Y:S01]  /*20d0*/  IMAD R0, R13, UR6, RZ ;  /* 0x000000060d007c24 */ /* 0x001fe2000f8e02ff */
[----:B------:R-:W-:Y:S01]  /*20e0*/  UISETP.LT.U32.AND UP0, UPT, UR43, 0x7, UP0 ;  /* 0x000000072b00788c */ /* 0x000fe20008701070 */
[----:B------:R-:W-:Y:S01]  /*20f0*/  ISETP.GE.OR P0, PT, R7, UR11, P0 ;  /* 0x0000000b07007c0c */ /* 0x000fe20008706670 */
[----:B------:R-:W-:Y:S01]  /*2100*/  @UP1 UIADD3 UR4, UR41, -UR5, URZ ;  /* 0x8000000529041290 */ /* 0x000fe2000fffe03f */
[C---:B------:R-:W-:Y:S01]  /*2110*/  IMAD R11, R99.reuse, UR7, R0 ;  /* 0x00000007630b7c24 */ /* 0x040fe2000f8e0200 */
[----:B------:R-:W-:Y:S01]  /*2120*/  ULDC.64 UR8, c[0x0][0x5c8] ;  /* 0x0001720000087ab9 */ /* 0x000fe20000000a00 */
[----:B------:R-:W-:Y:S01]  /*2130*/  IMAD.WIDE.U32 R4, R99, UR6, R8 ;  /* 0x0000000663047c25 */ /* 0x000fe2000f8e0008 */
[----:B------:R-:W-:-:S02]  /*2140*/  USEL UR6, URZ, 0x1, !UP0 ;  /* 0x000000013f067887 */ /* 0x000fc4000c000000 */
[----:B------:R-:W-:Y:S01]  /*2150*/  @UP1 ULEA.HI UR4, UR4, UR5, URZ, 0x1f ;  /* 0x0000000504041291 */ /* 0x000fe2000f8ff83f */
[----:B------:R-:W-:Y:S01]  /*2160*/  IMAD.WIDE R100, R101, 0x80, R22 ;  /* 0x0000008065647825 */ /* 0x000fe200078e0216 */
[----:B------:R-:W-:Y:S02]  /*2170*/  ULOP3.LUT UR40, UR40, UR6, URZ, 0x3c, !UPT ;  /* 0x0000000628287292 */ /* 0x000fe4000f8e3c3f */
[----:B------:R-:W-:Y:S01]  /*2180*/  @UP1 USHF.R.U32.HI UR4, URZ, 0x2, UR4 ;  /* 0x000000023f041899 */ /* 0x000fe20008011604 */
[----:B------:R-:W-:Y:S02]  /*2190*/  IMAD.IADD R5, R5, 0x1, R11 ;  /* 0x0000000105057824 */ /* 0x000fe400078e020b */
[----:B------:R-:W-:Y:S01]  /*21a0*/  IMAD R11, R101, UR8, RZ ;  /* 0x00000008650b7c24 */ /* 0x000fe2000f8e02ff */
[----:B------:R-:W-:Y:S01]  /*21b0*/  @UP1 ULOP3.LUT UR40, UR40, 0x1, UR4, 0x78, !UPT ;  /* 0x0000000128281892 */ /* 0x000fe2000f8e7804 */
[----:B------:R-:W-:-:S04]  /*21c0*/  IMAD.WIDE.U32 R104, R100, UR8, R4 ;  /* 0x0000000864687c25 */ /* 0x000fc8000f8e0004 */
[----:B------:R-:W-:Y:S02]  /*21d0*/  IMAD R11, R100, UR9, R11 ;  /* 0x00000009640b7c24 */ /* 0x000fe4000f8e020b */
[----:B------:R-:W-:Y:S01]  /*21e0*/  IMAD.MOV.U32 R0, RZ, RZ, -0x1 ;  /* 0xffffffffff007424 */ /* 0x000fe200078e00ff */
[----:B------:R-:W-:Y:S06]  /*21f0*/  @P0 BRA `(.L_x_34) ;  /* 0x0000004000040947 */ /* 0x000fec0003800000 */
[----:B-----5:R-:W-:Y:S01]  /*2200*/  FSETP.NEU.AND P1, PT, R89, RZ, PT ;  /* 0x000000ff5900720b */ /* 0x020fe20003f2d000 */
[----:B------:R-:W-:Y:S01]  /*2210*/  IMAD.IADD R4, R93, 0x1, -R3 ;  /* 0x000000015d047824 */ /* 0x000fe200078e0a03 */
[----:B------:R-:W-:Y:S01]  /*2220*/  BSSY B0, `(.L_x_34) ;  /* 0x00003fe000007945 */ /* 0x000fe20003800000 */
[----:B------:R-:W-:Y:S02]  /*2230*/  IMAD.IADD R3, R98, 0x1, -R7 ;  /* 0x0000000162037824 */ /* 0x000fe400078e0a07 */
[----:B------:R-:W-:Y:S01]  /*2240*/  IMAD.IADD R115, R105, 0x1, R11 ;  /* 0x0000000169737824 */ /* 0x000fe200078e020b */
[----:B------:R-:W-:-:S04]  /*2250*/  ISETP.GT.AND P0, PT, R4, RZ, PT ;  /* 0x000000ff0400720c */ /* 0x000fc80003f04270 */
[----:B------:R-:W-:-:S03]  /*2260*/  ISETP.GT.AND P3, PT, R3, RZ, P0 ;  /* 0x000000ff0300720c */ /* 0x000fc60000764270 */
[----:B------:R-:W-:Y:S10]  /*2270*/  @!P1 BRA `(.L_x_35) ;  /* 0x0000002c00289947 */ /* 0x000ff40003800000 */
[----:B------:R-:W0:Y:S01]  /*2280*/  LDC.64 R108, c[0x0][0x5b8] ;  /* 0x00016e00ff6c7b82 */ /* 0x000e220000000a00 */
[----:B------:R-:W-:-:S07]  /*2290*/  ULDC.64 UR4, c[0x0][0x5c0] ;  /* 0x0001700000047ab9 */ /* 0x000fce0000000a00 */
[----:B------:R-:W1:Y:S08]  /*22a0*/  LDC.64 R110, c[0x0][0x5b0] ;  /* 0x00016c00ff6e7b82 */ /* 0x000e700000000a00 */
[----:B------:R-:W2:Y:S01]  /*22b0*/  LDC.64 R112, c[0x0][0x5a8] ;  /* 0x00016a00ff707b82 */ /* 0x000ea20000000a00 */
[-C--:B0-----:R-:W-:Y:S02]  /*22c0*/  IMAD R6, R13, R108.reuse, RZ ;  /* 0x0000006c0d067224 */ /* 0x081fe400078e02ff */
[----:B------:R-:W-:-:S04]  /*22d0*/  IMAD.WIDE.U32 R106, R99, R108, R8 ;  /* 0x0000006c636a7225 */ /* 0x000fc800078e0008 */
[----:B------:R-:W-:Y:S02]  /*22e0*/  IMAD R105, R99, R109, R6 ;  /* 0x0000006d63697224 */ /* 0x000fe400078e0206 */
[-C--:B-1----:R-:W-:Y:S02]  /*22f0*/  IMAD R5, R101, R110.reuse, RZ ;  /* 0x0000006e65057224 */ /* 0x082fe400078e02ff */
[----:B------:R-:W-:Y:S02]  /*2300*/  IMAD.IADD R13, R107, 0x1, R105 ;  /* 0x000000016b0d7824 */ /* 0x000fe400078e0269 */
[----:B------:R-:W-:Y:S02]  /*2310*/  IMAD.MOV.U32 R12, RZ, RZ, R106 ;  /* 0x000000ffff0c7224 */ /* 0x000fe400078e006a */
[C---:B------:R-:W-:Y:S02]  /*2320*/  IMAD R109, R100.reuse, R111, R5 ;  /* 0x0000006f646d7224 */ /* 0x040fe400078e0205 */
[----:B------:R-:W-:-:S04]  /*2330*/  IMAD.WIDE.U32 R6, R100, R110, R12 ;  /* 0x0000006e64067225 */ /* 0x000fc800078e000c */
[----:B------:R-:W-:Y:S01]  /*2340*/  IMAD.IADD R5, R7, 0x1, R109 ;  /* 0x0000000107057824 */ /* 0x000fe200078e026d */
[----:B--2---:R-:W-:-:S04]  /*2350*/  LEA R14, P1, R6, R112, 0x1 ;  /* 0x00000070060e7211 */ /* 0x004fc800078208ff */
[----:B------:R-:W-:-:S05]  /*2360*/  LEA.HI.X R15, R6, R113, R5, 0x1, P1 ;  /* 0x00000071060f7211 */ /* 0x000fca00008f0c05 */
[----:B------:R0:W2:Y:S01]  /*2370*/  @P3 LDG.E.LTC128B.U16 R5, desc[UR38][R14.64] ;  /* 0x000000260e053981 */ /* 0x0000a2000c1e1520 */
[----:B------:R-:W-:Y:S01]  /*2380*/  IMAD.WIDE.U32 R6, R100, R110, R8 ;  /* 0x0000006e64067225 */ /* 0x000fe200078e0008 */
[----:B------:R-:W-:Y:S03]  /*2390*/  BSSY B1, `(.L_x_36) ;  /* 0x0000013000017945 */ /* 0x000fe60003800000 */
[----:B------:R-:W-:Y:S02]  /*23a0*/  IMAD.IADD R7, R109, 0x1, R7 ;  /* 0x000000016d077824 */ /* 0x000fe400078e0207 */
[----:B------:R-:W-:Y:S01]  /*23b0*/  IMAD.WIDE.U32 R20, R99, R108, R6 ;  /* 0x0000006c63147225 */ /* 0x000fe200078e0006 */
[----:B0-----:R-:W-:-:S03]  /*23c0*/  SHF.L.U64.HI R15, R110, 0x3, R111 ;  /* 0x000000036e0f7819 */ /* 0x001fc6000001026f */
[----:B------:R-:W-:Y:S01]  /*23d0*/  IMAD.IADD R7, R105, 0x1, R21 ;  /* 0x0000000169077824 */ /* 0x000fe200078e0215 */
[----:B------:R-:W-:Y:S01]  /*23e0*/  LEA R6, P4, R20, R112, 0x1 ;  /* 0x0000007014067211 */ /* 0x000fe200078808ff */
[----:B------:R-:W-:-:S03]  /*23f0*/  IMAD.SHL.U32 R14, R110, 0x8, RZ ;  /* 0x000000086e0e7824 */ /* 0x000fc600078e00ff */
[----:B------:R-:W-:Y:S01]  /*2400*/  LEA.HI.X R7, R20, R113, R7, 0x1, P4 ;  /* 0x0000007114077211 */ /* 0x000fe200020f0c07 */
[----:B--2---:R-:W-:-:S04]  /*2410*/  IMAD.U32 R10, R5, 0x10000, RZ ;  /* 0x00010000050a7824 */ /* 0x004fc800078e00ff */
[----:B------:R-:W-:Y:S01]  /*2420*/  FMUL R11, R10, R89 ;  /* 0x000000590a0b7220 */ /* 0x000fe20000400000 */
[----:B------:R-:W-:-:S03]  /*2430*/  LEA R10, P1, R104, UR4, 0x1 ;  /* 0x00000004680a7c11 */ /* 0x000fc6000f8208ff */
[----:B------:R-:W-:Y:S01]  /*2440*/  FFMA R24, R24, R88, R11 ;  /* 0x0000005818187223 */ /* 0x000fe2000000000b */
[----:B------:R-:W-:Y:S02]  /*2450*/  LEA.HI.X R11, R104, UR5, R115, 0x1, P1 ;  /* 0x00000005680b7c11 */ /* 0x000fe400088f0c73 */
[----:B------:R-:W-:Y:S02]  /*2460*/  ISETP.GT.AND P1, PT, R4, 0x1, PT ;  /* 0x000000010400780c */ /* 0x000fe40003f24270 */
[----:B------:R-:W-:Y:S02]  /*2470*/  F2FP.BF16.F32.PACK_AB R24, RZ, R24 ;  /* 0x00000018ff18723e */ /* 0x000fe400000010ff */
[----:B------:R-:W-:-:S03]  /*2480*/  ISETP.GT.AND P2, PT, R3, RZ, P1 ;  /* 0x000000ff0300720c */ /* 0x000fc60000f44270 */
[----:B------:R0:W-:Y:S10]  /*2490*/  @P3 STG.E.U16 desc[UR38][R10.64], R24 ;  /* 0x000000180a003986 */ /* 0x0001f4000c101526 */
[----:B------:R-:W-:Y:S05]  /*24a0*/  @!P2 BRA `(.L_x_37) ;  /* 0x000000000004a947 */ /* 0x000fea0003800000 */
[----:B------:R1:W5:Y:S02]  /*24b0*/  LDG.E.LTC128B.U16 R5, desc[UR38][R6.64+0x2] ;  /* 0x0000022606057981 */ /* 0x000364000c1e1520 */
.L_x_37:
[----:B------:R-:W-:Y:S05]  /*24c0*/  BSYNC B1 ;  /* 0x0000000000017941 */ /* 0x000fea0003800000 */
.L_x_36:
[----:B-----5:R-:W-:Y:S01]  /*24d0*/  IMAD.U32 R12, R5, 0x10000, RZ ;  /* 0x00010000050c7824 */ /* 0x020fe200078e00ff */
[----:B------:R-:W-:Y:S01]  /*24e0*/  ISETP.GT.AND P0, PT, R3, 0x8, P0 ;  /* 0x000000080300780c */ /* 0x000fe20000704270 */
[----:B------:R-:W-:Y:S01]  /*24f0*/  IMAD.WIDE.U32 R20, R100, R110, R14 ;  /* 0x0000006e64147225 */ /* 0x000fe200078e000e */
[----:B0-----:R-:W-:-:S03]  /*2500*/  PRMT R24, R5, 0x7610, R24 ;  /* 0x0000761005187816 */ /* 0x001fc60000000018 */
[----:B------:R-:W-:Y:S01]  /*2510*/  FMUL R12, R12, R89 ;  /* 0x000000590c0c7220 */ /* 0x000fe20000400000 */
[----:B------:R-:W-:Y:S01]  /*2520*/  IMAD.IADD R109, R109, 0x1, R21 ;  /* 0x000000016d6d7824 */ /* 0x000fe200078e0215 */
[----:B------:R-:W-:Y:S02]  /*2530*/  IADD3 R106, P3, R106, R20, RZ ;  /* 0x000000146a6a7210 */ /* 0x000fe40007f7e0ff */
[----:B------:R-:W-:-:S03]  /*2540*/  FFMA R12, R25, R88, R12 ;  /* 0x00000058190c7223 */ /* 0x000fc6000000000c */
[----:B------:R-:W-:Y:S02]  /*2550*/  IMAD.X R13, R109, 0x1, R13, P3 ;  /* 0x000000016d0d7824 */ /* 0x000fe400018e060d */
[----:B------:R-:W-:Y:S02]  /*2560*/  F2FP.BF16.F32.PACK_AB R12, RZ, R12 ;  /* 0x0000000cff0c723e */ /* 0x000fe400000010ff */
[----:B------:R-:W-:Y:S02]  /*2570*/  LEA R14, P3, R106, R112, 0x1 ;  /* 0x000000706a0e7211 */ /* 0x000fe400078608ff */
[----:B------:R-:W-:Y:S02]  /*2580*/  PRMT R21, R12, 0x7610, R21 ;  /* 0x000076100c157816 */ /* 0x000fe40000000015 */
[----:B------:R-:W-:-:S03]  /*2590*/  LEA.HI.X R15, R106, R113, R13, 0x1, P3 ;  /* 0x000000716a0f7211 */ /* 0x000fc600018f0c0d */
[----:B------:R0:W-:Y:S04]  /*25a0*/  @P2 STG.E.U16 desc[UR38][R10.64+0x2], R21 ;  /* 0x000002150a002986 */ /* 0x0001e8000c101526 */
[----:B------:R-:W2:Y:S01]  /*25b0*/  @P0 LDG.E.LTC128B.U16 R24, desc[UR38][R14.64] ;  /* 0x000000260e180981 */ /* 0x000ea2000c1e1520 */
[----:B------:R-:W-:Y:S01]  /*25c0*/  IADD3 R20, P2, R8, R20, RZ ;  /* 0x0000001408147210 */ /* 0x000fe20007f5e0ff */
[----:B------:R-:W-:Y:S01]  /*25d0*/  BSSY B1, `(.L_x_38) ;  /* 0x0000011000017945 */ /* 0x000fe20003800000 */
[C---:B------:R-:W-:Y:S02]  /*25e0*/  SHF.L.U64.HI R13, R90.reuse, 0x1, R91 ;  /* 0x000000015a0d7819 */ /* 0x040fe4000001025b */
[----:B------:R-:W-:Y:S01]  /*25f0*/  ISETP.GT.AND P1, PT, R3, 0x8, P1 ;  /* 0x000000080300780c */ /* 0x000fe20000f24270 */
[----:B0-----:R-:W-:Y:S01]  /*2600*/  IMAD.X R21, R9, 0x1, R109, P2 ;  /* 0x0000000109157824 */ /* 0x001fe200010e066d */
[----:B------:R-:W-:Y:S01]  /*2610*/  LEA R12, P2, R90, R10, 0x1 ;  /* 0x0000000a5a0c7211 */ /* 0x000fe200078408ff */
[----:B------:R-:W-:-:S04]  /*2620*/  IMAD.WIDE.U32 R20, R99, R108, R20 ;  /* 0x0000006c63147225 */ /* 0x000fc800078e0014 */
[----:B------:R-:W-:Y:S02]  /*2630*/  IMAD.X R13, R13, 0x1, R11, P2 ;  /* 0x000000010d0d7824 */ /* 0x000fe400010e060b */
[----:B------:R-:W-:Y:S02]  /*2640*/  IMAD.IADD R9, R105, 0x1, R21 ;  /* 0x0000000169097824 */ /* 0x000fe400078e0215 */
[----:B--2---:R-:W-:-:S04]  /*2650*/  IMAD.U32 R8, R24, 0x10000, RZ ;  /* 0x0001000018087824 */ /* 0x004fc800078e00ff */
[----:B------:R-:W-:Y:S01]  /*2660*/  FMUL R5, R8, R89 ;  /* 0x0000005908057220 */ /* 0x000fe20000400000 */
[----:B------:R-:W-:-:S03]  /*2670*/  LEA R8, P3, R20, R112, 0x1 ;  /* 0x0000007014087211 */ /* 0x000fc600078608ff */
[----:B------:R-:W-:Y:S01]  /*2680*/  FFMA R5, R26, R88, R5 ;  /* 0x000000581a057223 */ /* 0x000fe20000000005 */
[----:B------:R-:W-:-:S04]  /*2690*/  LEA.HI.X R9, R20, R113, R9, 0x1, P3 ;  /* 0x0000007114097211 */ /* 0x000fc800018f0c09 */
[----:B------:R-:W-:-:S05]  /*26a0*/  F2FP.BF16.F32.PACK_AB R5, RZ, R5 ;  /* 0x00000005ff05723e */ /* 0x000fca00000010ff */
[----:B------:R0:W-:Y:S01]  /*26b0*/  @P0 STG.E.U16 desc[UR38][R12.64], R5 ;  /* 0x000000050c000986 */ /* 0x0001e2000c101526 */
[----:B------:R-:W-:Y:S05]  /*26c0*/  @!P1 BRA `(.L_x_39) ;  /* 0x0000000000049947 */ /* 0x000fea0003800000 */
[----:B------:R2:W5:Y:S02]  /*26d0*/  LDG.E.LTC128B.U16 R24, desc[UR38][R8.64+0x2] ;  /* 0x0000022608187981 */ /* 0x000564000c1e1520 */
.L_x_39:
[----:B------:R-:W-:Y:S05]  /*26e0*/  BSYNC B1 ;  /* 0x0000000000017941 */ /* 0x000fea0003800000 */
.L_x_38:
[----:B-----5:R-:W-:Y:S01]  /*26f0*/  IMAD.U32 R14, R24, 0x10000, RZ ;  /* 0x00010000180e7824 */ /* 0x020fe200078e00ff */
[----:B------:R-:W-:Y:S01]  /*2700*/  ISETP.GT.AND P0, PT, R4, 0x8, PT ;  /* 0x000000080400780c */ /* 0x000fe20003f04270 */
[----:B------:R-:W-:Y:S02]  /*2710*/  BSSY B1, `(.L_x_40) ;  /* 0x0000008000017945 */ /* 0x000fe40003800000 */
[----:B------:R-:W-:Y:S01]  /*2720*/  FMUL R14, R14, R89 ;  /* 0x000000590e0e7220 */ /* 0x000fe20000400000 */
[----:B------:R-:W-:-:S03]  /*2730*/  ISETP.GT.AND P2, PT, R3, RZ, P0 ;  /* 0x000000ff0300720c */ /* 0x000fc60000744270 */
[----:B------:R-:W-:-:S05]  /*2740*/  FFMA R14, R27, R88, R14 ;  /* 0x000000581b0e7223 */ /* 0x000fca000000000e */
[----:B------:R-:W-:-:S05]  /*2750*/  F2FP.BF16.F32.PACK_AB R14, RZ, R14 ;  /* 0x0000000eff0e723e */ /* 0x000fca00000010ff */
[----:B------:R3:W-:Y:S01]  /*2760*/  @P1 STG.E.U16 desc[UR38][R12.64+0x2], R14 ;  /* 0x0000020e0c001986 */ /* 0x0007e2000c101526 */
[----:B------:R-:W-:Y:S05]  /*2770*/  @!P2 BRA `(.L_x_41) ;  /* 0x000000000004a947 */ /* 0x000fea0003800000 */
[----:B------:R4:W5:Y:S02]  /*2780*/  LDG.E.LTC128B.U16 R24, desc[UR38][R6.64+0x10] ;  /* 0x0000102606187981 */ /* 0x000964000c1e1520 */
.L_x_41:
[----:B------:R-:W-:Y:S05]  /*2790*/  BSYNC B1 ;  /* 0x0000000000017941 */ /* 0x000fea0003800000 */
.L_x_40:
[----:B---3-5:R-:W-:Y:S01]  /*27a0*/  IMAD.U32 R14, R24, 0x10000, RZ ;  /* 0x00010000180e7824 */ /* 0x028fe200078e00ff */
[----:B------:R-:W-:Y:S01]  /*27b0*/  ISETP.GT.AND P1, PT, R4, 0x9, PT ;  /* 0x000000090400780c */ /* 0x000fe20003f24270 */
[----:B------:R-:W-:Y:S02]  /*27c0*/  BSSY B1, `(.L_x_42) ;  /* 0x0000008000017945 */ /* 0x000fe40003800000 */
[----:B0-----:R-:W-:Y:S01]  /*27d0*/  FMUL R5, R14, R89 ;  /* 0x000000590e057220 */ /* 0x001fe20000400000 */
[----:B------:R-:W-:-:S03]  /*27e0*/  ISETP.GT.AND P3, PT, R3, RZ, P1 ;  /* 0x000000ff0300720c */ /* 0x000fc60000f64270 */
[----:B------:R-:W-:-:S05]  /*27f0*/  FFMA R5, R28, R88, R5 ;  /* 0x000000581c057223 */ /* 0x000fca0000000005 */
[----:B------:R-:W-:-:S05]  /*2800*/  F2FP.BF16.F32.PACK_AB R5, RZ, R5 ;  /* 0x00000005ff05723e */ /* 0x000fca00000010ff */
[----:B------:R0:W-:Y:S01]  /*2810*/  @P2 STG.E.U16 desc[UR38][R10.64+0x10], R5 ;  /* 0x000010050a002986 */ /* 0x0001e2000c101526 */
[----:B------:R-:W-:Y:S05]  /*2820*/  @!P3 BRA `(.L_x_43) ;  /* 0x000000000004b947 */ /* 0x000fea0003800000 */
[----:B------:R3:W5:Y:S02]  /*2830*/  LDG.E.LTC128B.U16 R24, desc[UR38][R6.64+0x12] ;  /* 0x0000122606187981 */ /* 0x000764000c1e1520 */
.L_x_43:
[----:B------:R-:W-:Y:S05]  /*2840*/  BSYNC B1 ;  /* 0x0000000000017941 */ /* 0x000fea0003800000 */
.L_x_42:
[----:B-----5:R-:W-:Y:S01]  /*2850*/  IMAD.U32 R14, R24, 0x10000, RZ ;  /* 0x00010000180e7824 */ /* 0x020fe200078e00ff */
[----:B------:R-:W-:Y:S01]  /*2860*/  ISETP.GT.AND P0, PT, R3, 0x8, P0 ;  /* 0x000000080300780c */ /* 0x000fe20000704270 */
[----:B------:R-:W-:Y:S02]  /*2870*/  BSSY B1, `(.L_x_44) ;  /* 0x0000007000017945 */ /* 0x000fe40003800000 */
[----:B------:R-:W-:-:S04]  /*2880*/  FMUL R14, R14, R89 ;  /* 0x000000590e0e7220 */ /* 0x000fc80000400000 */
[----:B------:R-:W-:-:S05]  /*2890*/  FFMA R14, R29, R88, R14 ;  /* 0x000000581d0e7223 */ /* 0x000fca000000000e */
[----:B------:R-:W-:-:S05]  /*28a0*/  F2FP.BF16.F32.PACK_AB R14, RZ, R14 ;  /* 0x0000000eff0e723e */ /* 0x000fca00000010ff */
[----:B------:R0:W-:Y:S01]  /*28b0*/  @P3 STG.E.U16 desc[UR38][R10.64+0x12], R14 ;  /* 0x0000120e0a003986 */ /* 0x0001e2000c101526 */
[----:B------:R-:W-:Y:S05]  /*28c0*/  @!P0 BRA `(.L_x_45) ;  /* 0x0000000000048947 */ /* 0x000fea0003800000 */
[----:B------:R0:W5:Y:S02]  /*28d0*/  LDG.E.LTC128B.U16 R24, desc[UR38][R8.64+0x10] ;  /* 0x0000102608187981 */ /* 0x000164000c1e1520 */
.L_x_45:
[----:B------:R-:W-:Y:S05]  /*28e0*/  BSYNC B1 ;  /* 0x0000000000017941 */ /* 0x000fea0003800000 */
.L_x_44:
[----:B0----5:R-:W-:Y:S01]  /*28f0*/  IMAD.U32 R14, R24, 0x10000, RZ ;  /* 0x00010000180e7824 */ /* 0x021fe200078e00ff */
        /* <DEDUP_REMOVED lines=8> */
.L_x_47:
[----:B------:R-:W-:Y:S05]  /*2980*/  BSYNC B1 ;  /* 0x0000000000017941 */ /* 0x000fea0003800000 */
.L_x_46:
        /* <DEDUP_REMOVED lines=10> */
.L_x_49:
[----:B------:R-:W-:Y:S05]  /*2a30*/  BSYNC B1 ;  /* 0x0000000000017941 */ /* 0x000fea0003800000 */
.L_x_48:
[----:B0----5:R-:W-:Y:S01]  /*2a40*/  IMAD.U32 R14, R24, 0x10000, RZ ;  /* 0x00010000180e7824 */ /* 0x021fe200078e00ff */
        /* <DEDUP_REMOVED lines=9> */
.L_x_51:
[----:B------:R-:W-:Y:S05]  /*2ae0*/  BSYNC B1 ;  /* 0x0000000000017941 */ /* 0x000fea0003800000 */
.L_x_50:
        /* <DEDUP_REMOVED lines=9> */
.L_x_53:
[----:B------:R-:W-:Y:S05]  /*2b80*/  BSYNC B1 ;  /* 0x0000000000017941 */ /* 0x000fea0003800000 */
.L_x_52:
        /* <DEDUP_REMOVED lines=9> */
.L_x_55:
[----:B------:R-:W-:Y:S05]  /*2c20*/  BSYNC B1 ;  /* 0x0000000000017941 */ /* 0x000fea0003800000 */
.L_x_54:
        /* <DEDUP_REMOVED lines=10> */
.L_x_57:
[----:B------:R-:W-:Y:S05]  /*2cd0*/  BSYNC B1 ;  /* 0x0000000000017941 */ /* 0x000fea0003800000 */
.L_x_56:
        /* <DEDUP_REMOVED lines=10> */
.L_x_59:
[----:B------:R-:W-:Y:S05]  /*2d80*/  BSYNC B1 ;  /* 0x0000000000017941 */ /* 0x000fea0003800000 */
.L_x_58:
        /* <DEDUP_REMOVED lines=9> */
.L_x_61:
[----:B------:R-:W-:Y:S05]  /*2e20*/  BSYNC B1 ;  /* 0x0000000000017941 */ /* 0x000fea0003800000 */
.L_x_60:
        /* <DEDUP_REMOVED lines=9> */
.L_x_63:
[----:B------:R-:W-:Y:S05]  /*2ec0*/  BSYNC B1 ;  /* 0x0000000000017941 */ /* 0x000fea0003800000 */
.L_x_62:
        /* <DEDUP_REMOVED lines=10> */
.L_x_65:
[----:B------:R-:W-:Y:S05]  /*2f70*/  BSYNC B1 ;  /* 0x0000000000017941 */ /* 0x000fea0003800000 */
.L_x_64:
        /* <DEDUP_REMOVED lines=10> */
.L_x_67:
[----:B------:R-:W-:Y:S05]  /*3020*/  BSYNC B1 ;  /* 0x0000000000017941 */ /* 0x000fea0003800000 */
.L_x_66:
        /* <DEDUP_REMOVED lines=9> */
.L_x_69:
[----:B------:R-:W-:Y:S05]  /*30c0*/  BSYNC B1 ;  /* 0x0000000000017941 */ /* 0x000fea0003800000 */
.L_x_68:
        /* <DEDUP_REMOVED lines=9> */
.L_x_71:
[----:B------:R-:W-:Y:S05]  /*3160*/  BSYNC B1 ;  /* 0x0000000000017941 */ /* 0x000fea0003800000 */
.L_x_70:
        /* <DEDUP_REMOVED lines=10> */
.L_x_73:
[----:B------:R-:W-:Y:S05]  /*3210*/  BSYNC B1 ;  /* 0x0000000000017941 */ /* 0x000fea0003800000 */
.L_x_72:
        /* <DEDUP_REMOVED lines=10> */
.L_x_75:
[----:B------:R-:W-:Y:S05]  /*32c0*/  BSYNC B1 ;  /* 0x0000000000017941 */ /* 0x000fea0003800000 */
.L_x_74:
        /* <DEDUP_REMOVED lines=9> */
.L_x_77:
[----:B------:R-:W-:Y:S05]  /*3360*/  BSYNC B1 ;  /* 0x0000000000017941 */ /* 0x000fea0003800000 */
.L_x_76:
        /* <DEDUP_REMOVED lines=9> */
.L_x_79:
[----:B------:R-:W-:Y:S05]  /*3400*/  BSYNC B1 ;  /* 0x0000000000017941 */ /* 0x000fea0003800000 */
.L_x_78:
        /* <DEDUP_REMOVED lines=10> */
.L_x_81:
[----:B------:R-:W-:Y:S05]  /*34b0*/  BSYNC B1 ;  /* 0x0000000000017941 */ /* 0x000fea0003800000 */
.L_x_80:
        /* <DEDUP_REMOVED lines=10> */
.L_x_83:
[----:B------:R-:W-:Y:S05]  /*3560*/  BSYNC B1 ;  /* 0x0000000000017941 */ /* 0x000fea0003800000 */
.L_x_82:
        /* <DEDUP_REMOVED lines=9> */
.L_x_85:
[----:B------:R-:W-:Y:S05]  /*3600*/  BSYNC B1 ;  /* 0x0000000000017941 */ /* 0x000fea0003800000 */
.L_x_84:
        /* <DEDUP_REMOVED lines=9> */
.L_x_87:
[----:B------:R-:W-:Y:S05]  /*36a0*/  BSYNC B1 ;  /* 0x0000000000017941 */ /* 0x000fea0003800000 */
.L_x_86:
        /* <DEDUP_REMOVED lines=10> */
.L_x_89:
[----:B------:R-:W-:Y:S05]  /*3750*/  BSYNC B1 ;  /* 0x0000000000017941 */ /* 0x000fea0003800000 */
.L_x_88:
        /* <DEDUP_REMOVED lines=10> */
.L_x_91:
[----:B------:R-:W-:Y:S05]  /*3800*/  BSYNC B1 ;  /* 0x0000000000017941 */ /* 0x000fea0003800000 */
.L_x_90:
        /* <DEDUP_REMOVED lines=9> */
.L_x_93:
[----:B------:R-:W-:Y:S05]  /*38a0*/  BSYNC B1 ;  /* 0x0000000000017941 */ /* 0x000fea0003800000 */
.L_x_92:
        /* <DEDUP_REMOVED lines=9> */
.L_x_95:
[----:B------:R-:W-:Y:S05]  /*3940*/  BSYNC B1 ;  /* 0x0000000000017941 */ /* 0x000fea0003800000 */
.L_x_94:
        /* <DEDUP_REMOVED lines=10> */
.L_x_97:
[----:B------:R-:W-:Y:S05]  /*39f0*/  BSYNC B1 ;  /* 0x0000000000017941 */ /* 0x000fea0003800000 */
.L_x_96:
        /* <DEDUP_REMOVED lines=10> */
.L_x_99:
[----:B------:R-:W-:Y:S05]  /*3aa0*/  BSYNC B1 ;  /* 0x0000000000017941 */ /* 0x000fea0003800000 */
.L_x_98:
        /* <DEDUP_REMOVED lines=9> */
.L_x_101:
[----:B------:R-:W-:Y:S05]  /*3b40*/  BSYNC B1 ;  /* 0x0000000000017941 */ /* 0x000fea0003800000 */
.L_x_100:
        /* <DEDUP_REMOVED lines=9> */
.L_x_103:
[----:B------:R-:W-:Y:S05]  /*3be0*/  BSYNC B1 ;  /* 0x0000000000017941 */ /* 0x000fea0003800000 */
.L_x_102:
        /* <DEDUP_REMOVED lines=10> */
.L_x_105:
[----:B------:R-:W-:Y:S05]  /*3c90*/  BSYNC B1 ;  /* 0x0000000000017941 */ /* 0x000fea0003800000 */
.L_x_104:
        /* <DEDUP_REMOVED lines=10> */
.L_x_107:
[----:B------:R-:W-:Y:S05]  /*3d40*/  BSYNC B1 ;  /* 0x0000000000017941 */ /* 0x000fea0003800000 */
.L_x_106:
        /* <DEDUP_REMOVED lines=9> */
.L_x_109:
[----:B------:R-:W-:Y:S05]  /*3de0*/  BSYNC B1 ;  /* 0x0000000000017941 */ /* 0x000fea0003800000 */
.L_x_108:
        /* <DEDUP_REMOVED lines=9> */
.L_x_111:
[----:B------:R-:W-:Y:S05]  /*3e80*/  BSYNC B1 ;  /* 0x0000000000017941 */ /* 0x000fea0003800000 */
.L_x_110:
        /* <DEDUP_REMOVED lines=10> */
.L_x_113:
[----:B------:R-:W-:Y:S05]  /*3f30*/  BSYNC B1 ;  /* 0x0000000000017941 */ /* 0x000fea0003800000 */
.L_x_112:
        /* <DEDUP_REMOVED lines=10> */
.L_x_115:
[----:B------:R-:W-:Y:S05]  /*3fe0*/  BSYNC B1 ;  /* 0x0000000000017941 */ /* 0x000fea0003800000 */
.L_x_114:
        /* <DEDUP_REMOVED lines=9> */
.L_x_117:
[----:B------:R-:W-:Y:S05]  /*4080*/  BSYNC B1 ;  /* 0x0000000000017941 */ /* 0x000fea0003800000 */
.L_x_116:
        /* <DEDUP_REMOVED lines=9> */
.L_x_119:
[----:B------:R-:W-:Y:S05]  /*4120*/  BSYNC B1 ;  /* 0x0000000000017941 */ /* 0x000fea0003800000 */
.L_x_118:
        /* <DEDUP_REMOVED lines=10> */
.L_x_121:
[----:B------:R-:W-:Y:S05]  /*41d0*/  BSYNC B1 ;  /* 0x0000000000017941 */ /* 0x000fea0003800000 */
.L_x_120:
        /* <DEDUP_REMOVED lines=10> */
.L_x_123:
[----:B------:R-:W-:Y:S05]  /*4280*/  BSYNC B1 ;  /* 0x0000000000017941 */ /* 0x000fea0003800000 */
.L_x_122:
        /* <DEDUP_REMOVED lines=9> */
.L_x_125:
[----:B------:R-:W-:Y:S05]  /*4320*/  BSYNC B1 ;  /* 0x0000000000017941 */ /* 0x000fea0003800000 */
.L_x_124:
        /* <DEDUP_REMOVED lines=9> */
.L_x_127:
[----:B------:R-:W-:Y:S05]  /*43c0*/  BSYNC B1 ;  /* 0x0000000000017941 */ /* 0x000fea0003800000 */
.L_x_126:
        /* <DEDUP_REMOVED lines=10> */
.L_x_129:
[----:B------:R-:W-:Y:S05]  /*4470*/  BSYNC B1 ;  /* 0x0000000000017941 */ /* 0x000fea0003800000 */
.L_x_128:
        /* <DEDUP_REMOVED lines=10> */
.L_x_131:
[----:B------:R-:W-:Y:S05]  /*4520*/  BSYNC B1 ;  /* 0x0000000000017941 */ /* 0x000fea0003800000 */
.L_x_130:
        /* <DEDUP_REMOVED lines=9> */
.L_x_133:
[----:B------:R-:W-:Y:S05]  /*45c0*/  BSYNC B1 ;  /* 0x0000000000017941 */ /* 0x000fea0003800000 */
.L_x_132:
        /* <DEDUP_REMOVED lines=9> */
.L_x_135:
[----:B------:R-:W-:Y:S05]  /*4660*/  BSYNC B1 ;  /* 0x0000000000017941 */ /* 0x000fea0003800000 */
.L_x_134:
        /* <DEDUP_REMOVED lines=10> */
.L_x_137:
[----:B------:R-:W-:Y:S05]  /*4710*/  BSYNC B1 ;  /* 0x0000000000017941 */ /* 0x000fea0003800000 */
.L_x_136:
        /* <DEDUP_REMOVED lines=10> */
.L_x_139:
[----:B------:R-:W-:Y:S05]  /*47c0*/  BSYNC B1 ;  /* 0x0000000000017941 */ /* 0x000fea0003800000 */
.L_x_138:
        /* <DEDUP_REMOVED lines=9> */
.L_x_141:
[----:B------:R-:W-:Y:S05]  /*4860*/  BSYNC B1 ;  /* 0x0000000000017941 */ /* 0x000fea0003800000 */
.L_x_140:
        /* <DEDUP_REMOVED lines=9> */
.L_x_143:
[----:B------:R-:W-:Y:S05]  /*4900*/  BSYNC B1 ;  /* 0x0000000000017941 */ /* 0x000fea0003800000 */
.L_x_142:
        /* <DEDUP_REMOVED lines=10> */
.L_x_145:
[----:B------:R-:W-:Y:S05]  /*49b0*/  BSYNC B1 ;  /* 0x0000000000017941 */ /* 0x000fea0003800000 */
.L_x_144:
        /* <DEDUP_REMOVED lines=10> */
.L_x_147:
[----:B------:R-:W-:Y:S05]  /*4a60*/  BSYNC B1 ;  /* 0x0000000000017941 */ /* 0x000fea0003800000 */
.L_x_146:
        /* <DEDUP_REMOVED lines=9> */
.L_x_149:
[----:B------:R-:W-:Y:S05]  /*4b00*/  BSYNC B1 ;  /* 0x0000000000017941 */ /* 0x000fea0003800000 */
.L_x_148:
        /* <DEDUP_REMOVED lines=9> */
.L_x_151:
[----:B------:R-:W-:Y:S05]  /*4ba0*/  BSYNC B1 ;  /* 0x0000000000017941 */ /* 0x000fea0003800000 */
.L_x_150:
        /* <DEDUP_REMOVED lines=10> */
.L_x_153:
[----:B------:R-:W-:Y:S05]  /*4c50*/  BSYNC B1 ;  /* 0x0000000000017941 */ /* 0x000fea0003800000 */
.L_x_152:
[----:B0----5:R-:W-:Y:S01]  /*4c60*/  IMAD.U32 R14, R24, 0x10000, RZ ;  /* 0x00010000180e7824 */ /* 0x021fe200078e00ff */
[----:B------:R-:W-:Y:S01]  /*4c70*/  ISETP.GT.AND P1, PT, R4, 0x79, PT ;  /* 0x000000790400780c */ /* 0x000fe20003f24270 */
[----:B------:R-:W-:Y:S01]  /*4c80*/  @P2 IMAD.MOV.U32 R4, RZ, RZ, R10 ;  /* 0x000000ffff042224 */ /* 0x000fe200078e000a */
[----:B------:R-:W-:Y:S01]  /*4c90*/  BSSY B1, `(.L_x_154) ;  /* 0x000000a000017945 */ /* 0x000fe20003800000 */
[----:B------:R-:W-:Y:S01]  /*4ca0*/  FMUL R5, R14, R89 ;  /* 0x000000590e057220 */ /* 0x000fe20000400000 */
[----:B------:R-:W-:-:S03]  /*4cb0*/  ISETP.GT.AND P3, PT, R3, RZ, P1 ;  /* 0x000000ff0300720c */ /* 0x000fc60000f64270 */
[----:B------:R-:W-:-:S05]  /*4cc0*/  FFMA R5, R84, R88, R5 ;  /* 0x0000005854057223 */ /* 0x000fca0000000005 */
[----:B------:R-:W-:-:S04]  /*4cd0*/  F2FP.BF16.F32.PACK_AB R5, RZ, R5 ;  /* 0x00000005ff05723e */ /* 0x000fc800000010ff */
[----:B------:R-:W-:Y:S01]  /*4ce0*/  PRMT R14, R5, 0x7610, R14 ;  /* 0x00007610050e7816 */ /* 0x000fe2000000000e */
[----:B------:R-:W-:-:S05]  /*4cf0*/  @P2 IMAD.MOV.U32 R5, RZ, RZ, R11 ;  /* 0x000000ffff052224 */ /* 0x000fca00078e000b */
[----:B------:R0:W-:Y:S01]  /*4d00*/  @P2 STG.E.U16 desc[UR38][R4.64+0xf0], R14 ;  /* 0x0000f00e04002986 */ /* 0x0001e2000c101526 */
[----:B------:R-:W-:Y:S05]  /*4d10*/  @!P3 BRA `(.L_x_155) ;  /* 0x000000000004b947 */ /* 0x000fea0003800000 */
[----:B------:R0:W5:Y:S02]  /*4d20*/  LDG.E.LTC128B.U16 R24, desc[UR38][R6.64+0xf2] ;  /* 0x0000f22606187981 */ /* 0x000164000c1e1520 */
.L_x_155:
[----:B------:R-:W-:Y:S05]  /*4d30*/  BSYNC B1 ;  /* 0x0000000000017941 */ /* 0x000fea0003800000 */
.L_x_154:
        /* <DEDUP_REMOVED lines=9> */
.L_x_157:
[----:B------:R-:W-:Y:S05]  /*4dd0*/  BSYNC B1 ;  /* 0x0000000000017941 */ /* 0x000fea0003800000 */
.L_x_156:
[----:B0----5:R-:W-:Y:S01]  /*4de0*/  IMAD.U32 R4, R24, 0x10000, RZ ;  /* 0x0001000018047824 */ /* 0x021fe200078e00ff */
[----:B------:R-:W-:Y:S01]  /*4df0*/  ISETP.GT.AND P1, PT, R3, 0x8, P1 ;  /* 0x000000080300780c */ /* 0x000fe20000f24270 */
[----:B------:R-:W-:Y:S02]  /*4e00*/  BSSY B1, `(.L_x_158) ;  /* 0x000000a000017945 */ /* 0x000fe40003800000 */
[----:B------:R-:W-:Y:S01]  /*4e10*/  FMUL R5, R4, R89 ;  /* 0x0000005904057220 */ /* 0x000fe20000400000 */
[----:B------:R-:W-:-:S03]  /*4e20*/  @P0 IMAD.MOV.U32 R4, RZ, RZ, R12 ;  /* 0x000000ffff040224 */ /* 0x000fc600078e000c */
[----:B------:R-:W-:-:S05]  /*4e30*/  FFMA R5, R86, R88, R5 ;  /* 0x0000005856057223 */ /* 0x000fca0000000005 */
[----:B------:R-:W-:-:S04]  /*4e40*/  F2FP.BF16.F32.PACK_AB R5, RZ, R5 ;  /* 0x00000005ff05723e */ /* 0x000fc800000010ff */
[----:B-1-34-:R-:W-:Y:S01]  /*4e50*/  PRMT R6, R5, 0x7610, R6 ;  /* 0x0000761005067816 */ /* 0x01afe20000000006 */
[----:B------:R-:W-:-:S05]  /*4e60*/  @P0 IMAD.MOV.U32 R5, RZ, RZ, R13 ;  /* 0x000000ffff050224 */ /* 0x000fca00078e000d */
[----:B------:R0:W-:Y:S01]  /*4e70*/  @P0 STG.E.U16 desc[UR38][R4.64+0xf0], R6 ;  /* 0x0000f00604000986 */ /* 0x0001e2000c101526 */
[----:B------:R-:W-:Y:S05]  /*4e80*/  @!P1 BRA `(.L_x_159) ;  /* 0x0000000000049947 */ /* 0x000fea0003800000 */
[----:B------:R1:W5:Y:S02]  /*4e90*/  LDG.E.LTC128B.U16 R24, desc[UR38][R8.64+0xf2] ;  /* 0x0000f22608187981 */ /* 0x000364000c1e1520 */
.L_x_159:
[----:B------:R-:W-:Y:S05]  /*4ea0*/  BSYNC B1 ;  /* 0x0000000000017941 */ /* 0x000fea0003800000 */
.L_x_158:
[----:B------:R-:W-:Y:S05]  /*4eb0*/  @!P1 BRA `(.L_x_160) ;  /* 0x0000001000d09947 */ /* 0x000fea0003800000 */
[----:B-----5:R-:W-:-:S04]  /*4ec0*/  IMAD.U32 R24, R24, 0x10000, RZ ;  /* 0x0001000018187824 */ /* 0x020fc800078e00ff */
[----:B------:R-:W-:-:S04]  /*4ed0*/  FMUL R24, R24, R89 ;  /* 0x0000005918187220 */ /* 0x000fc80000400000 */
[----:B------:R-:W-:-:S05]  /*4ee0*/  FFMA R24, R87, R88, R24 ;  /* 0x0000005857187223 */ /* 0x000fca0000000018 */
[----:B------:R-:W-:-:S05]  /*4ef0*/  F2FP.BF16.F32.PACK_AB R24, RZ, R24 ;  /* 0x00000018ff18723e */ /* 0x000fca00000010ff */
[----:B------:R3:W-:Y:S01]  /*4f00*/  STG.E.U16 desc[UR38][R12.64+0xf2], R24 ;  /* 0x0000f2180c007986 */ /* 0x0007e2000c101526 */
[----:B------:R-:W-:Y:S05]  /*4f10*/  BRA `(.L_x_160) ;  /* 0x0000001000b87947 */ /* 0x000fea0003800000 */
.L_x_35:
[----:B------:R-:W-:Y:S01]  /*4f20*/  ISETP.GT.AND P2, PT, R4, 0x1, PT ;  /* 0x000000010400780c */ /* 0x000fe20003f44270 */
[----:B------:R-:W-:Y:S01]  /*4f30*/  ULDC.64 UR4, c[0x0][0x5c0] ;  /* 0x0001700000047ab9 */ /* 0x000fe20000000a00 */
[-C--:B------:R-:W-:Y:S01]  /*4f40*/  FMUL R24, R24, R88.reuse ;  /* 0x0000005818187220 */ /* 0x080fe20000400000 */
[-C--:B------:R-:W-:Y:S01]  /*4f50*/  FMUL R25, R25, R88.reuse ;  /* 0x0000005819197220 */ /* 0x080fe20000400000 */
[----:B------:R-:W-:Y:S01]  /*4f60*/  ISETP.GT.AND P1, PT, R3, RZ, P2 ;  /* 0x000000ff0300720c */ /* 0x000fe20001724270 */
[-C--:B------:R-:W-:Y:S01]  /*4f70*/  FMUL R26, R26, R88.reuse ;  /* 0x000000581a1a7220 */ /* 0x080fe20000400000 */
[----:B------:R-:W-:Y:S01]  /*4f80*/  LEA R6, P4, R104, UR4, 0x1 ;  /* 0x0000000468067c11 */ /* 0x000fe2000f8808ff */
[----:B------:R-:W-:Y:S01]  /*4f90*/  FMUL R27, R27, R88 ;  /* 0x000000581b1b7220 */ /* 0x000fe20000400000 */
[----:B------:R-:W-:Y:S01]  /*4fa0*/  F2FP.BF16.F32.PACK_AB R24, RZ, R24 ;  /* 0x00000018ff18723e */ /* 0x000fe200000010ff */
[-C--:B------:R-:W-:Y:S01]  /*4fb0*/  FMUL R28, R28, R88.reuse ;  /* 0x000000581c1c7220 */ /* 0x080fe20000400000 */
[----:B------:R-:W-:Y:S01]  /*4fc0*/  LEA.HI.X R7, R104, UR5, R115, 0x1, P4 ;  /* 0x0000000568077c11 */ /* 0x000fe2000a0f0c73 */
[-C--:B------:R-:W-:Y:S01]  /*4fd0*/  FMUL R29, R29, R88.reuse ;  /* 0x000000581d1d7220 */ /* 0x080fe20000400000 */
[----:B------:R-:W-:Y:S01]  /*4fe0*/  F2FP.BF16.F32.PACK_AB R25, RZ, R25 ;  /* 0x00000019ff19723e */ /* 0x000fe200000010ff */
[-C--:B------:R-:W-:Y:S01]  /*4ff0*/  FMUL R30, R30, R88.reuse ;  /* 0x000000581e1e7220 */ /* 0x080fe20000400000 */
[----:B------:R-:W-:Y:S01]  /*5000*/  ISETP.GT.AND P2, PT, R3, 0x8, P2 ;  /* 0x000000080300780c */ /* 0x000fe20001744270 */
[----:B------:R-:W-:Y:S01]  /*5010*/  @P3 STG.E.U16 desc[UR38][R6.64], R24 ;  /* 0x0000001806003986 */ /* 0x000fe2000c101526 */
[C---:B------:R-:W-:Y:S01]  /*5020*/  SHF.L.U64.HI R5, R90.reuse, 0x1, R91 ;  /* 0x000000015a057819 */ /* 0x040fe2000001025b */
[----:B------:R-:W-:Y:S01]  /*5030*/  FMUL R31, R31, R88 ;  /* 0x000000581f1f7220 */ /* 0x000fe20000400000 */
[----:B------:R-:W-:Y:S01]  /*5040*/  LEA R8, P3, R90, R6, 0x1 ;  /* 0x000000065a087211 */ /* 0x000fe200078608ff */
[----:B------:R-:W-:Y:S01]  /*5050*/  @P1 STG.E.U16 desc[UR38][R6.64+0x2], R25 ;  /* 0x0000021906001986 */ /* 0x000fe2000c101526 */
[----:B------:R-:W-:Y:S01]  /*5060*/  ISETP.GT.AND P1, PT, R3, 0x8, P0 ;  /* 0x000000080300780c */ /* 0x000fe20000724270 */
[----:B------:R-:W-:Y:S01]  /*5070*/  FMUL R32, R32, R88 ;  /* 0x0000005820207220 */ /* 0x000fe20000400000 */
[----:B------:R-:W-:Y:S01]  /*5080*/  F2FP.BF16.F32.PACK_AB R26, RZ, R26 ;  /* 0x0000001aff1a723e */ /* 0x000fe200000010ff */
[----:B------:R-:W-:Y:S01]  /*5090*/  IMAD.X R9, R5, 0x1, R7, P3 ;  /* 0x0000000105097824 */ /* 0x000fe200018e0607 */
[----:B------:R-:W-:Y:S01]  /*50a0*/  F2FP.BF16.F32.PACK_AB R27, RZ, R27 ;  /* 0x0000001bff1b723e */ /* 0x000fe200000010ff */
[-C--:B------:R-:W-:Y:S01]  /*50b0*/  FMUL R33, R33, R88.reuse ;  /* 0x0000005821217220 */ /* 0x080fe20000400000 */
[----:B------:R-:W-:Y:S01]  /*50c0*/  ISETP.GT.AND P0, PT, R4, 0x8, PT ;  /* 0x000000080400780c */ /* 0x000fe20003f04270 */
[----:B------:R-:W-:Y:S01]  /*50d0*/  FMUL R34, R34, R88 ;  /* 0x0000005822227220 */ /* 0x000fe20000400000 */
[----:B------:R-:W-:Y:S01]  /*50e0*/  F2FP.BF16.F32.PACK_AB R28, RZ, R28 ;  /* 0x0000001cff1c723e */ /* 0x000fe200000010ff */
[-C--:B------:R-:W-:Y:S01]  /*50f0*/  FMUL R35, R35, R88.reuse ;  /* 0x0000005823237220 */ /* 0x080fe20000400000 */
[C---:B------:R-:W-:Y:S01]  /*5100*/  ISETP.GT.AND P4, PT, R3.reuse, RZ, P0 ;  /* 0x000000ff0300720c */ /* 0x040fe20000784270 */
[-C--:B------:R-:W-:Y:S01]  /*5110*/  FMUL R36, R36, R88.reuse ;  /* 0x0000005824247220 */ /* 0x080fe20000400000 */
[----:B------:R-:W-:Y:S01]  /*5120*/  F2FP.BF16.F32.PACK_AB R29, RZ, R29 ;  /* 0x0000001dff1d723e */ /* 0x000fe200000010ff */
[----:B------:R-:W-:Y:S01]  /*5130*/  @P1 STG.E.U16 desc[UR38][R8.64], R26 ;  /* 0x0000001a08001986 */ /* 0x000fe2000c101526 */
[----:B------:R-:W-:Y:S01]  /*5140*/  ISETP.GT.AND P1, PT, R3, 0x8, P0 ;  /* 0x000000080300780c */ /* 0x000fe20000724270 */
[----:B------:R-:W-:Y:S01]  /*5150*/  FMUL R37, R37, R88 ;  /* 0x0000005825257220 */ /* 0x000fe20000400000 */
[----:B------:R-:W-:Y:S01]  /*5160*/  F2FP.BF16.F32.PACK_AB R30, RZ, R30 ;  /* 0x0000001eff1e723e */ /* 0x000fe200000010ff */
[----:B------:R-:W-:Y:S01]  /*5170*/  @P2 STG.E.U16 desc[UR38][R8.64+0x2], R27 ;  /* 0x0000021b08002986 */ /* 0x000fe2000c101526 */
[----:B------:R-:W-:Y:S01]  /*5180*/  ISETP.GT.AND P2, PT, R4, 0x9, PT ;  /* 0x000000090400780c */ /* 0x000fe20003f44270 */
[-C--:B------:R-:W-:Y:S01]  /*5190*/  FMUL R38, R38, R88.reuse ;  /* 0x0000005826267220 */ /* 0x080fe20000400000 */
[----:B------:R-:W-:Y:S01]  /*51a0*/  F2FP.BF16.F32.PACK_AB R31, RZ, R31 ;  /* 0x0000001fff1f723e */ /* 0x000fe200000010ff */
[-C--:B------:R-:W-:Y:S01]  /*51b0*/  FMUL R39, R39, R88.reuse ;  /* 0x0000005827277220 */ /* 0x080fe20000400000 */
[C---:B------:R-:W-:Y:S01]  /*51c0*/  ISETP.GT.AND P3, PT, R3.reuse, RZ, P2 ;  /* 0x000000ff0300720c */ /* 0x040fe20001764270 */
[----:B------:R-:W-:Y:S01]  /*51d0*/  @P4 STG.E.U16 desc[UR38][R6.64+0x10], R28 ;  /* 0x0000101c06004986 */ /* 0x000fe2000c101526 */
[----:B------:R-:W-:Y:S01]  /*51e0*/  ISETP.GT.AND P2, PT, R3, 0x8, P2 ;  /* 0x000000080300780c */ /* 0x000fe20001744270 */
[-C--:B------:R-:W-:Y:S01]  /*51f0*/  FMUL R40, R40, R88.reuse ;  /* 0x0000005828287220 */ /* 0x080fe20000400000 */
[----:B------:R-:W-:Y:S01]  /*5200*/  ISETP.GT.AND P0, PT, R4, 0x10, PT ;  /* 0x000000100400780c */ /* 0x000fe20003f04270 */
[----:B------:R-:W-:Y:S01]  /*5210*/  FMUL R41, R41, R88 ;  /* 0x0000005829297220 */ /* 0x000fe20000400000 */
[----:B------:R-:W-:Y:S01]  /*5220*/  F2FP.BF16.F32.PACK_AB R32, RZ, R32 ;  /* 0x00000020ff20723e */ /* 0x000fe200000010ff */
[-C--:B------:R-:W-:Y:S01]  /*5230*/  FMUL R42, R42, R88.reuse ;  /* 0x000000582a2a7220 */ /* 0x080fe20000400000 */
[----:B------:R-:W-:Y:S01]  /*5240*/  ISETP.GT.AND P4, PT, R3, RZ, P0 ;  /* 0x000000ff0300720c */ /* 0x000fe20000784270 */
[-C--:B------:R-:W-:Y:S01]  /*5250*/  FMUL R43, R43, R88.reuse ;  /* 0x000000582b2b7220 */ /* 0x080fe20000400000 */
[----:B------:R-:W-:Y:S01]  /*5260*/  F2FP.BF16.F32.PACK_AB R33, RZ, R33 ;  /* 0x00000021ff21723e */ /* 0x000fe200000010ff */
[----:B------:R-:W-:Y:S01]  /*5270*/  FMUL R44, R44, R88 ;  /* 0x000000582c2c7220 */ /* 0x000fe20000400000 */
[----:B------:R-:W-:Y:S01]  /*5280*/  F2FP.BF16.F32.PACK_AB R34, RZ, R34 ;  /* 0x00000022ff22723e */ /* 0x000fe200000010ff */
[----:B------:R-:W-:Y:S01]  /*5290*/  @P3 STG.E.U16 desc[UR38][R6.64+0x12], R29 ;  /* 0x0000121d06003986 */ /* 0x000fe2000c101526 */
[----:B------:R-:W-:Y:S01]  /*52a0*/  ISETP.GT.AND P3, PT, R4, 0x11, PT ;  /* 0x000000110400780c */ /* 0x000fe20003f64270 */
[-C--:B------:R-:W-:Y:S01]  /*52b0*/  FMUL R45, R45, R88.reuse ;  /* 0x000000582d2d7220 */ /* 0x080fe20000400000 */
[----:B------:R-:W-:Y:S01]  /*52c0*/  F2FP.BF16.F32.PACK_AB R35, RZ, R35 ;  /* 0x00000023ff23723e */ /* 0x000fe200000010ff */
[----:B------:R-:W-:Y:S01]  /*52d0*/  @P1 STG.E.U16 desc[UR38][R8.64+0x10], R30 ;  /* 0x0000101e08001986 */ /* 0x000fe2000c101526 */
[C---:B------:R-:W-:Y:S01]  /*52e0*/  ISETP.GT.AND P1, PT, R3.reuse, 0x8, P0 ;  /* 0x000000080300780c */ /* 0x040fe20000724270 */
[-C--:B------:R-:W-:Y:S01]  /*52f0*/  FMUL R46, R46, R88.reuse ;  /* 0x000000582e2e7220 */ /* 0x080fe20000400000 */
[----:B------:R-:W-:Y:S01]  /*5300*/  ISETP.GT.AND P0, PT, R4, 0x18, PT ;  /* 0x000000180400780c */ /* 0x000fe20003f04270 */
[----:B------:R-:W-:Y:S01]  /*5310*/  @P2 STG.E.U16 desc[UR38][R8.64+0x12], R31 ;  /* 0x0000121f08002986 */ /* 0x000fe2000c101526 */
[----:B------:R-:W-:Y:S01]  /*5320*/  ISETP.GT.AND P2, PT, R3, RZ, P3 ;  /* 0x000000ff0300720c */ /* 0x000fe20001f44270 */
[-C--:B------:R-:W-:Y:S01]  /*5330*/  FMUL R47, R47, R88.reuse ;  /* 0x000000582f2f7220 */ /* 0x080fe20000400000 */
[C---:B------:R-:W-:Y:S01]  /*5340*/  ISETP.GT.AND P3, PT, R3.reuse, 0x8, P3 ;  /* 0x000000080300780c */ /* 0x040fe20001f64270 */
[----:B------:R-:W-:Y:S01]  /*5350*/  @P4 STG.E.U16 desc[UR38][R6.64+0x20], R32 ;  /* 0x0000202006004986 */ /* 0x000fe2000c101526 */
[----:B------:R-:W-:Y:S01]  /*5360*/  ISETP.GT.AND P4, PT, R3, RZ, P0 ;  /* 0x000000ff0300720c */ /* 0x000fe20000784270 */
[----:B------:R-:W-:Y:S01]  /*5370*/  FMUL R48, R48, R88 ;  /* 0x0000005830307220 */ /* 0x000fe20000400000 */
[----:B------:R-:W-:Y:S01]  /*5380*/  F2FP.BF16.F32.PACK_AB R36, RZ, R36 ;  /* 0x00000024ff24723e */ /* 0x000fe200000010ff */
[-C--:B------:R-:W-:Y:S01]  /*5390*/  FMUL R49, R49, R88.reuse ;  /* 0x0000005831317220 */ /* 0x080fe20000400000 */
[----:B------:R-:W-:Y:S01]  /*53a0*/  F2FP.BF16.F32.PACK_AB R37, RZ, R37 ;  /* 0x00000025ff25723e */ /* 0x000fe200000010ff */
[----:B------:R-:W-:Y:S01]  /*53b0*/  FMUL R50, R50, R88 ;  /* 0x0000005832327220 */ /* 0x000fe20000400000 */
[----:B------:R-:W-:Y:S01]  /*53c0*/  F2FP.BF16.F32.PACK_AB R38, RZ, R38 ;  /* 0x00000026ff26723e */ /* 0x000fe200000010ff */
[----:B------:R-:W-:Y:S01]  /*53d0*/  FMUL R51, R51, R88 ;  /* 0x0000005833337220 */ /* 0x000fe20000400000 */
[----:B------:R-:W-:Y:S01]  /*53e0*/  F2FP.BF16.F32.PACK_AB R39, RZ, R39 ;  /* 0x00000027ff27723e */ /* 0x000fe200000010ff */
[----:B------:R-:W-:Y:S01]  /*53f0*/  @P2 STG.E.U16 desc[UR38][R6.64+0x22], R33 ;  /* 0x0000222106002986 */ /* 0x000fe2000c101526 */
[----:B------:R-:W-:Y:S01]  /*5400*/  F2FP.BF16.F32.PACK_AB R40, RZ, R40 ;  /* 0x00000028ff28723e */ /* 0x000fe200000010ff */
[-C--:B------:R-:W-:Y:S01]  /*5410*/  FMUL R52, R52, R88.reuse ;  /* 0x0000005834347220 */ /* 0x080fe20000400000 */
[----:B------:R-:W-:Y:S01]  /*5420*/  F2FP.BF16.F32.PACK_AB R41, RZ, R41 ;  /* 0x00000029ff29723e */ /* 0x000fe200000010ff */
[----:B------:R-:W-:Y:S01]  /*5430*/  @P1 STG.E.U16 desc[UR38][R8.64+0x20], R34 ;  /* 0x0000202208001986 */ /* 0x000fe2000c101526 */
[----:B------:R-:W-:Y:S01]  /*5440*/  ISETP.GT.AND P1, PT, R3, 0x8, P0 ;  /* 0x000000080300780c */ /* 0x000fe20000724270 */
[-C--:B------:R-:W-:Y:S01]  /*5450*/  FMUL R53, R53, R88.reuse ;  /* 0x0000005835357220 */ /* 0x080fe20000400000 */
[C---:B------:R-:W-:Y:S01]  /*5460*/  ISETP.GT.AND P0, PT, R4.reuse, 0x20, PT ;  /* 0x000000200400780c */ /* 0x040fe20003f04270 */
[----:B------:R-:W-:Y:S01]  /*5470*/  @P3 STG.E.U16 desc[UR38][R8.64+0x22], R35 ;  /* 0x0000222308003986 */ /* 0x000fe2000c101526 */
[----:B------:R-:W-:Y:S01]  /*5480*/  ISETP.GT.AND P3, PT, R4, 0x19, PT ;  /* 0x000000190400780c */ /* 0x000fe20003f64270 */
[----:B------:R-:W-:Y:S01]  /*5490*/  FMUL R54, R54, R88 ;  /* 0x0000005836367220 */ /* 0x000fe20000400000 */
[----:B------:R-:W-:Y:S01]  /*54a0*/  F2FP.BF16.F32.PACK_AB R42, RZ, R42 ;  /* 0x0000002aff2a723e */ /* 0x000fe200000010ff */
[----:B------:R-:W-:Y:S01]  /*54b0*/  @P4 STG.E.U16 desc[UR38][R6.64+0x30], R36 ;  /* 0x0000302406004986 */ /* 0x000fe2000c101526 */
[----:B------:R-:W-:Y:S01]  /*54c0*/  ISETP.GT.AND P2, PT, R3, RZ, P3 ;  /* 0x000000ff0300720c */ /* 0x000fe20001f44270 */
[-C--:B------:R-:W-:Y:S01]  /*54d0*/  FMUL R55, R55, R88.reuse ;  /* 0x0000005837377220 */ /* 0x080fe20000400000 */
[C---:B------:R-:W-:Y:S01]  /*54e0*/  ISETP.GT.AND P3, PT, R3.reuse, 0x8, P3 ;  /* 0x000000080300780c */ /* 0x040fe20001f64270 */
[-C--:B------:R-:W-:Y:S01]  /*54f0*/  FMUL R56, R56, R88.reuse ;  /* 0x0000005838387220 */ /* 0x080fe20000400000 */
[----:B------:R-:W-:Y:S01]  /*5500*/  ISETP.GT.AND P4, PT, R3, RZ, P0 ;  /* 0x000000ff0300720c */ /* 0x000fe20000784270 */
[-C--:B------:R-:W-:Y:S01]  /*5510*/  FMUL R57, R57, R88.reuse ;  /* 0x0000005839397220 */ /* 0x080fe20000400000 */
[----:B------:R-:W-:Y:S01]  /*5520*/  F2FP.BF16.F32.PACK_AB R43, RZ, R43 ;  /* 0x0000002bff2b723e */ /* 0x000fe200000010ff */
[----:B------:R-:W-:Y:S01]  /*5530*/  FMUL R58, R58, R88 ;  /* 0x000000583a3a7220 */ /* 0x000fe20000400000 */
[----:B------:R-:W-:Y:S01]  /*5540*/  F2FP.BF16.F32.PACK_AB R44, RZ, R44 ;  /* 0x0000002cff2c723e */ /* 0x000fe200000010ff */
[-C--:B------:R-:W-:Y:S01]  /*5550*/  FMUL R59, R59, R88.reuse ;  /* 0x000000583b3b7220 */ /* 0x080fe20000400000 */
[----:B------:R-:W-:Y:S01]  /*5560*/  F2FP.BF16.F32.PACK_AB R45, RZ, R45 ;  /* 0x0000002dff2d723e */ /* 0x000fe200000010ff */
[----:B------:R-:W-:Y:S01]  /*5570*/  FMUL R60, R60, R88 ;  /* 0x000000583c3c7220 */ /* 0x000fe20000400000 */
[----:B------:R-:W-:Y:S01]  /*5580*/  F2FP.BF16.F32.PACK_AB R46, RZ, R46 ;  /* 0x0000002eff2e723e */ /* 0x000fe200000010ff */
[----:B------:R-:W-:Y:S01]  /*5590*/  @P2 STG.E.U16 desc[UR38][R6.64+0x32], R37 ;  /* 0x0000322506002986 */ /* 0x000fe2000c101526 */
[----:B------:R-:W-:Y:S01]  /*55a0*/  F2FP.BF16.F32.PACK_AB R47, RZ, R47 ;  /* 0x0000002fff2f723e */ /* 0x000fe200000010ff */
[----:B------:R-:W-:Y:S01]  /*55b0*/  FMUL R61, R61, R88 ;  /* 0x000000583d3d7220 */ /* 0x000fe20000400000 */
[----:B------:R-:W-:Y:S01]  /*55c0*/  F2FP.BF16.F32.PACK_AB R48, RZ, R48 ;  /* 0x00000030ff30723e */ /* 0x000fe200000010ff */
[----:B------:R-:W-:Y:S01]  /*55d0*/  @P1 STG.E.U16 desc[UR38][R8.64+0x30], R38 ;  /* 0x0000302608001986 */ /* 0x000fe2000c101526 */
[----:B------:R-:W-:Y:S01]  /*55e0*/  ISETP.GT.AND P1, PT, R3, 0x8, P0 ;  /* 0x000000080300780c */ /* 0x000fe20000724270 */
[-C--:B------:R-:W-:Y:S01]  /*55f0*/  FMUL R62, R62, R88.reuse ;  /* 0x000000583e3e7220 */ /* 0x080fe20000400000 */
[C---:B------:R-:W-:Y:S01]  /*5600*/  ISETP.GT.AND P0, PT, R4.reuse, 0x28, PT ;  /* 0x000000280400780c */ /* 0x040fe20003f04270 */
[----:B------:R-:W-:Y:S01]  /*5610*/  @P3 STG.E.U16 desc[UR38][R8.64+0x32], R39 ;  /* 0x0000322708003986 */ /* 0x000fe2000c101526 */
[----:B------:R-:W-:Y:S01]  /*5620*/  ISETP.GT.AND P3, PT, R4, 0x21, PT ;  /* 0x000000210400780c */ /* 0x000fe20003f64270 */
[-C--:B------:R-:W-:Y:S01]  /*5630*/  FMUL R63, R63, R88.reuse ;  /* 0x000000583f3f7220 */ /* 0x080fe20000400000 */
[----:B------:R-:W-:Y:S01]  /*5640*/  F2FP.BF16.F32.PACK_AB R49, RZ, R49 ;  /* 0x00000031ff31723e */ /* 0x000fe200000010ff */
[----:B------:R-:W-:Y:S01]  /*5650*/  @P4 STG.E.U16 desc[UR38][R6.64+0x40], R40 ;  /* 0x0000402806004986 */ /* 0x000fe2000c101526 */
[C---:B------:R-:W-:Y:S01]  /*5660*/  ISETP.GT.AND P2, PT, R3.reuse, RZ, P3 ;  /* 0x000000ff0300720c */ /* 0x040fe20001f44270 */
[-C--:B------:R-:W-:Y:S01]  /*5670*/  FMUL R64, R64, R88.reuse ;  /* 0x0000005840407220 */ /* 0x080fe20000400000 */
[----:B------:R-:W-:Y:S01]  /*5680*/  ISETP.GT.AND P3, PT, R3, 0x8, P3 ;  /* 0x000000080300780c */ /* 0x000fe20001f64270 */
[-C--:B------:R-:W-:Y:S01]  /*5690*/  FMUL R65, R65, R88.reuse ;  /* 0x0000005841417220 */ /* 0x080fe20000400000 */
        /* <DEDUP_REMOVED lines=62> */
[----:B------:R-:W-:-:S02]  /*5a80*/  F2FP.BF16.F32.PACK_AB R68, RZ, R68 ;  /* 0x00000044ff44723e */ /* 0x000fc400000010ff */
[----:B------:R-:W-:Y:S01]  /*5a90*/  F2FP.BF16.F32.PACK_AB R69, RZ, R69 ;  /* 0x00000045ff45723e */ /* 0x000fe200000010ff */
[----:B------:R-:W-:Y:S01]  /*5aa0*/  @P1 STG.E.U16 desc[UR38][R8.64+0x60], R50 ;  /* 0x0000603208001986 */ /* 0x000fe2000c101526 */
[C---:B------:R-:W-:Y:S02]  /*5ab0*/  ISETP.GT.AND P1, PT, R3.reuse, 0x8, P0 ;  /* 0x000000080300780c */ /* 0x040fe40000724270 */
[C---:B------:R-:W-:Y:S01]  /*5ac0*/  ISETP.GT.AND P0, PT, R4.reuse, 0x40, PT ;  /* 0x000000400400780c */ /* 0x040fe20003f04270 */
[----:B------:R-:W-:Y:S01]  /*5ad0*/  @P3 STG.E.U16 desc[UR38][R8.64+0x62], R51 ;  /* 0x0000623308003986 */ /* 0x000fe2000c101526 */
[----:B------:R-:W-:Y:S02]  /*5ae0*/  ISETP.GT.AND P3, PT, R4, 0x39, PT ;  /* 0x000000390400780c */ /* 0x000fe40003f64270 */
[----:B------:R-:W-:Y:S01]  /*5af0*/  F2FP.BF16.F32.PACK_AB R70, RZ, R70 ;  /* 0x00000046ff46723e */ /* 0x000fe200000010ff */
[----:B------:R-:W-:Y:S01]  /*5b00*/  @P4 STG.E.U16 desc[UR38][R6.64+0x70], R52 ;  /* 0x0000703406004986 */ /* 0x000fe2000c101526 */
[----:B------:R-:W-:-:S02]  /*5b10*/  ISETP.GT.AND P2, PT, R3, RZ, P3 ;  /* 0x000000ff0300720c */ /* 0x000fc40001f44270 */
[C---:B------:R-:W-:Y:S02]  /*5b20*/  ISETP.GT.AND P3, PT, R3.reuse, 0x8, P3 ;  /* 0x000000080300780c */ /* 0x040fe40001f64270 */
[----:B------:R-:W-:Y:S02]  /*5b30*/  ISETP.GT.AND P4, PT, R3, RZ, P0 ;  /* 0x000000ff0300720c */ /* 0x000fe40000784270 */
[----:B------:R-:W-:Y:S02]  /*5b40*/  F2FP.BF16.F32.PACK_AB R71, RZ, R71 ;  /* 0x00000047ff47723e */ /* 0x000fe400000010ff */
[----:B------:R-:W-:Y:S02]  /*5b50*/  F2FP.BF16.F32.PACK_AB R72, RZ, R72 ;  /* 0x00000048ff48723e */ /* 0x000fe400000010ff */
[----:B------:R-:W-:Y:S02]  /*5b60*/  F2FP.BF16.F32.PACK_AB R73, RZ, R73 ;  /* 0x00000049ff49723e */ /* 0x000fe400000010ff */
        /* <DEDUP_REMOVED lines=33> */
[----:B------:R-:W-:-:S03]  /*5d80*/  F2FP.BF16.F32.PACK_AB R87, RZ, R87 ;  /* 0x00000057ff57723e */ /* 0x000fc600000010ff */
[----:B------:R-:W-:Y:S04]  /*5d90*/  @P2 STG.E.U16 desc[UR38][R6.64+0x92], R61 ;  /* 0x0000923d06002986 */ /* 0x000fe8000c101526 */
[----:B------:R-:W-:Y:S01]  /*5da0*/  @P1 STG.E.U16 desc[UR38][R8.64+0x90], R62 ;  /* 0x0000903e08001986 */ /* 0x000fe2000c101526 */
[----:B------:R-:W-:Y:S02]  /*5db0*/  ISETP.GT.AND P1, PT, R3, 0x8, P0 ;  /* 0x000000080300780c */ /* 0x000fe40000724270 */
[C---:B------:R-:W-:Y:S01]  /*5dc0*/  ISETP.GT.AND P0, PT, R4.reuse, 0x58, PT ;  /* 0x000000580400780c */ /* 0x040fe20003f04270 */
[----:B------:R-:W-:Y:S01]  /*5dd0*/  @P3 STG.E.U16 desc[UR38][R8.64+0x92], R63 ;  /* 0x0000923f08003986 */ /* 0x000fe2000c101526 */
[----:B------:R-:W-:-:S03]  /*5de0*/  ISETP.GT.AND P3, PT, R4, 0x51, PT ;  /* 0x000000510400780c */ /* 0x000fc60003f64270 */
[----:B------:R-:W-:Y:S01]  /*5df0*/  @P4 STG.E.U16 desc[UR38][R6.64+0xa0], R64 ;  /* 0x0000a04006004986 */ /* 0x000fe2000c101526 */
[C---:B------:R-:W-:Y:S02]  /*5e00*/  ISETP.GT.AND P2, PT, R3.reuse, RZ, P3 ;  /* 0x000000ff0300720c */ /* 0x040fe40001f44270 */
[C---:B------:R-:W-:Y:S02]  /*5e10*/  ISETP.GT.AND P3, PT, R3.reuse, 0x8, P3 ;  /* 0x000000080300780c */ /* 0x040fe40001f64270 */
[----:B------:R-:W-:-:S09]  /*5e20*/  ISETP.GT.AND P4, PT, R3, RZ, P0 ;  /* 0x000000ff0300720c */ /* 0x000fd20000784270 */
        /* <DEDUP_REMOVED lines=9> */
[C---:B------:R-:W-:Y:S02]  /*5ec0*/  ISETP.GT.AND P3, PT, R3.reuse, RZ, P0 ;  /* 0x000000ff0300720c */ /* 0x040fe40000764270 */
[----:B------:R-:W-:-:S07]  /*5ed0*/  ISETP.GT.AND P0, PT, R3, 0x8, P0 ;  /* 0x000000080300780c */ /* 0x000fce0000704270 */
[----:B------:R-:W-:Y:S04]  /*5ee0*/  @P2 STG.E.U16 desc[UR38][R6.64+0xb2], R69 ;  /* 0x0000b24506002986 */ /* 0x000fe8000c101526 */
[----:B------:R-:W-:Y:S01]  /*5ef0*/  @P1 STG.E.U16 desc[UR38][R8.64+0xb0], R70 ;  /* 0x0000b04608001986 */ /* 0x000fe2000c101526 */
[----:B------:R-:W-:-:S03]  /*5f00*/  ISETP.GT.AND P1, PT, R4, 0x68, PT ;  /* 0x000000680400780c */ /* 0x000fc60003f24270 */
        /* <DEDUP_REMOVED lines=11> */
[C---:B------:R-:W-:Y:S02]  /*5fc0*/  ISETP.GT.AND P2, PT, R3.reuse, RZ, P0 ;  /* 0x000000ff0300720c */ /* 0x040fe40000744270 */
[----:B------:R-:W-:Y:S01]  /*5fd0*/  ISETP.GT.AND P0, PT, R3, 0x8, P0 ;  /* 0x000000080300780c */ /* 0x000fe20000704270 */
[----:B------:R-:W-:Y:S01]  /*5fe0*/  @P3 STG.E.U16 desc[UR38][R6.64+0xd0], R76 ;  /* 0x0000d04c06003986 */ /* 0x000fe2000c101526 */
[----:B------:R-:W-:-:S04]  /*5ff0*/  ISETP.GT.AND P3, PT, R4, 0x70, PT ;  /* 0x000000700400780c */ /* 0x000fc80003f64270 */
[C---:B------:R-:W-:Y:S02]  /*6000*/  ISETP.GT.AND P4, PT, R3.reuse, RZ, P3 ;  /* 0x000000ff0300720c */ /* 0x040fe40001f84270 */
[----:B------:R-:W-:-:S03]  /*6010*/  ISETP.GT.AND P3, PT, R3, 0x8, P3 ;  /* 0x000000080300780c */ /* 0x000fc60001f64270 */
[----:B------:R-:W-:Y:S01]  /*6020*/  @P2 STG.E.U16 desc[UR38][R6.64+0xd2], R77 ;  /* 0x0000d24d06002986 */ /* 0x000fe2000c101526 */
[----:B------:R-:W-:-:S03]  /*6030*/  ISETP.GT.AND P2, PT, R4, 0x79, PT ;  /* 0x000000790400780c */ /* 0x000fc60003f44270 */
[----:B------:R-:W-:Y:S01]  /*6040*/  @P1 STG.E.U16 desc[UR38][R8.64+0xd0], R78 ;  /* 0x0000d04e08001986 */ /* 0x000fe2000c101526 */
[----:B------:R-:W-:-:S03]  /*6050*/  ISETP.GT.AND P1, PT, R4, 0x78, PT ;  /* 0x000000780400780c */ /* 0x000fc60003f24270 */
[----:B------:R-:W-:Y:S01]  /*6060*/  @P0 STG.E.U16 desc[UR38][R8.64+0xd2], R79 ;  /* 0x0000d24f08000986 */ /* 0x000fe2000c101526 */
[----:B------:R-:W-:-:S03]  /*6070*/  ISETP.GT.AND P0, PT, R4, 0x71, PT ;  /* 0x000000710400780c */ /* 0x000fc60003f04270 */
[----:B------:R-:W-:Y:S01]  /*6080*/  @P4 STG.E.U16 desc[UR38][R6.64+0xe0], R80 ;  /* 0x0000e05006004986 */ /* 0x000fe2000c101526 */
[C---:B------:R-:W-:Y:S02]  /*6090*/  ISETP.GT.AND P4, PT, R3.reuse, RZ, P0 ;  /* 0x000000ff0300720c */ /* 0x040fe40000784270 */
[----:B------:R-:W-:-:S11]  /*60a0*/  ISETP.GT.AND P0, PT, R3, 0x8, P0 ;  /* 0x000000080300780c */ /* 0x000fd60000704270 */
[----:B------:R-:W-:Y:S02]  /*60b0*/  @P4 IMAD.MOV.U32 R4, RZ, RZ, R6 ;  /* 0x000000ffff044224 */ /* 0x000fe400078e0006 */
[----:B------:R-:W-:-:S05]  /*60c0*/  @P4 IMAD.MOV.U32 R5, RZ, RZ, R7 ;  /* 0x000000ffff054224 */ /* 0x000fca00078e0007 */
[----:B------:R0:W-:Y:S01]  /*60d0*/  @P4 STG.E.U16 desc[UR38][R4.64+0xe2], R81 ;  /* 0x0000e25104004986 */ /* 0x0001e2000c101526 */
[C---:B------:R-:W-:Y:S02]  /*60e0*/  ISETP.GT.AND P4, PT, R3.reuse, RZ, P2 ;  /* 0x000000ff0300720c */ /* 0x040fe40001784270 */
[----:B------:R-:W-:Y:S01]  /*60f0*/  ISETP.GT.AND P2, PT, R3, 0x8, P2 ;  /* 0x000000080300780c */ /* 0x000fe20001744270 */
[----:B0-----:R-:W-:Y:S02]  /*6100*/  @P3 IMAD.MOV.U32 R4, RZ, RZ, R8 ;  /* 0x000000ffff043224 */ /* 0x001fe400078e0008 */
[----:B------:R-:W-:-:S05]  /*6110*/  @P3 IMAD.MOV.U32 R5, RZ, RZ, R9 ;  /* 0x000000ffff053224 */ /* 0x000fca00078e0009 */
[----:B------:R0:W-:Y:S01]  /*6120*/  @P3 STG.E.U16 desc[UR38][R4.64+0xe0], R82 ;  /* 0x0000e05204003986 */ /* 0x0001e2000c101526 */
[C---:B------:R-:W-:Y:S02]  /*6130*/  ISETP.GT.AND P3, PT, R3.reuse, RZ, P1 ;  /* 0x000000ff0300720c */ /* 0x040fe40000f64270 */
[----:B------:R-:W-:Y:S01]  /*6140*/  ISETP.GT.AND P1, PT, R3, 0x8, P1 ;  /* 0x000000080300780c */ /* 0x000fe20000f24270 */
[----:B0-----:R-:W-:Y:S02]  /*6150*/  @P0 IMAD.MOV.U32 R4, RZ, RZ, R8 ;  /* 0x000000ffff040224 */ /* 0x001fe400078e0008 */
[----:B------:R-:W-:-:S05]  /*6160*/  @P0 IMAD.MOV.U32 R5, RZ, RZ, R9 ;  /* 0x000000ffff050224 */ /* 0x000fca00078e0009 */
[----:B------:R0:W-:Y:S03]  /*6170*/  @P0 STG.E.U16 desc[UR38][R4.64+0xe2], R83 ;  /* 0x0000e25304000986 */ /* 0x0001e6000c101526 */
[----:B0-----:R-:W-:Y:S02]  /*6180*/  @P3 IMAD.MOV.U32 R4, RZ, RZ, R6 ;  /* 0x000000ffff043224 */ /* 0x001fe400078e0006 */
[----:B------:R-:W-:-:S05]  /*6190*/  @P3 IMAD.MOV.U32 R5, RZ, RZ, R7 ;  /* 0x000000ffff053224 */ /* 0x000fca00078e0007 */
[----:B------:R0:W-:Y:S04]  /*61a0*/  @P3 STG.E.U16 desc[UR38][R4.64+0xf0], R84 ;  /* 0x0000f05404003986 */ /* 0x0001e8000c101526 */
[----:B------:R4:W-:Y:S01]  /*61b0*/  @P4 STG.E.U16 desc[UR38][R6.64+0xf2], R85 ;  /* 0x0000f25506004986 */ /* 0x0009e2000c101526 */
[----:B0-----:R-:W-:Y:S02]  /*61c0*/  @P1 IMAD.MOV.U32 R4, RZ, RZ, R8 ;  /* 0x000000ffff041224 */ /* 0x001fe400078e0008 */
[----:B------:R-:W-:-:S05]  /*61d0*/  @P1 IMAD.MOV.U32 R5, RZ, RZ, R9 ;  /* 0x000000ffff051224 */ /* 0x000fca00078e0009 */
[----:B------:R4:W-:Y:S04]  /*61e0*/  @P1 STG.E.U16 desc[UR38][R4.64+0xf0], R86 ;  /* 0x0000f05604001986 */ /* 0x0009e8000c101526 */
[----:B------:R4:W-:Y:S02]  /*61f0*/  @P2 STG.E.U16 desc[UR38][R8.64+0xf2], R87 ;  /* 0x0000f25708002986 */ /* 0x0009e4000c101526 */
.L_x_160:
[----:B------:R-:W-:Y:S05]  /*6200*/  BSYNC B0 ;  /* 0x0000000000007941 */ /* 0x000fea0003800000 */
.L_x_34:
[----:B------:R-:W-:Y:S01]  /*6210*/  IADD3 R16, P0, R16, UR36, RZ ;  /* 0x0000002410107c10 */ /* 0x000fe2000ff1e0ff */
[----:B------:R-:W-:Y:S01]  /*6220*/  ULDC.64 UR4, c[0x0][0x650] ;  /* 0x0001940000047ab9 */ /* 0x000fe20000000a00 */
[----:B------:R-:W-:Y:S01]  /*6230*/  PRMT R3, RZ, 0x7610, R3 ;  /* 0x00007610ff037816 */ /* 0x000fe20000000003 */
[----:B------:R-:W-:Y:S01]  /*6240*/  IMAD.MOV.U32 R100, RZ, RZ, -0x1 ;  /* 0xffffffffff647424 */ /* 0x000fe200078e00ff */
[----:B------:R-:W-:Y:S01]  /*6250*/  IADD3.X R17, R17, UR42, RZ, P0, !PT ;  /* 0x0000002a11117c10 */ /* 0x000fe200087fe4ff */
[----:B------:R-:W-:Y:S01]  /*6260*/  IMAD.MOV.U32 R99, RZ, RZ, -0x1 ;  /* 0xffffffffff637424 */ /* 0x000fe200078e00ff */
[----:B------:R-:W-:-:S04]  /*6270*/  ISETP.GE.U32.AND P0, PT, R16, UR4, PT ;  /* 0x0000000410007c0c */ /* 0x000fc8000bf06070 */
[----:B------:R-:W-:-:S13]  /*6280*/  ISETP.GE.U32.AND.EX P0, PT, R17, UR5, PT, P0 ;  /* 0x0000000511007c0c */ /* 0x000fda000bf06100 */
[----:B------:R-:W-:Y:S05]  /*6290*/  @P0 BRA `(.L_x_161) ;  /* 0x00000004004c0947 */ /* 0x000fea0003800000 */
[----:B------:R-:W0:Y:S01]  /*62a0*/  LDC.64 R10, c[0x0][0x628] ;  /* 0x00018a00ff0a7b82 */ /* 0x000e220000000a00 */
[----:B---3--:R-:W3:Y:S01]  /*62b0*/  S2R R12, SR_CTAID.X ;  /* 0x00000000000c7919 */ /* 0x008ee20000002500 */
[----:B-12-4-:R-:W-:Y:S02]  /*62c0*/  IMAD.MOV.U32 R8, RZ, RZ, R16 ;  /* 0x000000ffff087224 */ /* 0x016fe400078e0010 */
[----:B------:R-:W-:Y:S01]  /*62d0*/  IMAD.MOV.U32 R9, RZ, RZ, R17 ;  /* 0x000000ffff097224 */ /* 0x000fe200078e0011 */
[----:B------:R-:W1:Y:S03]  /*62e0*/  S2R R20, SR_CTAID.Y ;  /* 0x0000000000147919 */ /* 0x000e660000002600 */
[----:B------:R-:W2:Y:S08]  /*62f0*/  LDC R0, c[0x0][0x630] ;  /* 0x00018c00ff007b82 */ /* 0x000eb00000000800 */
[----:B------:R-:W4:Y:S01]  /*6300*/  LDC.64 R14, c[0x0][0x620] ;  /* 0x00018800ff0e7b82 */ /* 0x000f220000000a00 */
[----:B0-----:R-:W-:-:S04]  /*6310*/  ISETP.NE.U32.AND P0, PT, R10, RZ, PT ;  /* 0x000000ff0a00720c */ /* 0x001fc80003f05070 */
[----:B------:R-:W-:-:S13]  /*6320*/  ISETP.NE.AND.EX P0, PT, R11, RZ, PT, P0 ;  /* 0x000000ff0b00720c */ /* 0x000fda0003f05300 */
[----:B-1234-:R-:W-:Y:S05]  /*6330*/  @!P0 BRA `(.L_x_162) ;  /* 0x0000000000288947 */ /* 0x01efea0003800000 */
        /* <DEDUP_REMOVED lines=10> */
.L_x_162:
[-CC-:B------:R-:W-:Y:S01]  /*63e0*/  SHF.R.U64 R99, R8, R0.reuse, R9.reuse ;  /* 0x0000000008637219 */ /* 0x180fe20000001209 */
[----:B------:R-:W0:Y:S01]  /*63f0*/  LDC.64 R26, c[0x0][0x640] ;  /* 0x00019000ff1a7b82 */ /* 0x000e220000000a00 */
[----:B------:R-:W-:Y:S01]  /*6400*/  SHF.R.U32.HI R0, RZ, R0, R9 ;  /* 0x00000000ff007219 */ /* 0x000fe20000011609 */
[----:B------:R-:W-:Y:S01]  /*6410*/  ULDC UR4, c[0x0][0x150] ;  /* 0x0000540000047ab9 */ /* 0x000fe20000000800 */
[----:B------:R-:W-:Y:S02]  /*6420*/  IADD3 R3, P0, RZ, -R99, RZ ;  /* 0x80000063ff037210 */ /* 0x000fe40007f1e0ff */
[----:B------:R-:W-:-:S03]  /*6430*/  I2FP.F32.U32 R7, R12 ;  /* 0x0000000c00077245 */ /* 0x000fc60000201000 */
[----:B------:R-:W1:Y:S01]  /*6440*/  LDC R6, c[0x0][0x618] ;  /* 0x00018600ff067b82 */ /* 0x000e620000000800 */
[----:B------:R-:W-:Y:S02]  /*6450*/  IMAD.X R5, RZ, RZ, ~R0, P0 ;  /* 0x000000ffff057224 */ /* 0x000fe400000e0e00 */
[----:B------:R-:W-:Y:S01]  /*6460*/  FMUL R7, R7, UR4 ;  /* 0x0000000407077c20 */ /* 0x000fe20008400000 */
[----:B------:R-:W-:Y:S01]  /*6470*/  ULDC UR4, c[0x0][0x154] ;  /* 0x0000550000047ab9 */ /* 0x000fe20000000800 */
[-C--:B------:R-:W-:Y:S02]  /*6480*/  IMAD R0, R5, R14.reuse, RZ ;  /* 0x0000000e05007224 */ /* 0x080fe400078e02ff */
[C---:B------:R-:W-:Y:S01]  /*6490*/  IMAD.WIDE.U32 R4, R3.reuse, R14, R16 ;  /* 0x0000000e03047225 */ /* 0x040fe200078e0010 */
[----:B------:R-:W2:Y:S01]  /*64a0*/  LDC R11, c[0x0][0x608] ;  /* 0x00018200ff0b7b82 */ /* 0x000ea20000000800 */
[----:B------:R-:W3:Y:S02]  /*64b0*/  F2I.U32.TRUNC.NTZ R7, R7 ;  /* 0x0000000700077305 */ /* 0x000ee4000020f000 */
[----:B------:R-:W-:-:S04]  /*64c0*/  IMAD R3, R3, R15, R0 ;  /* 0x0000000f03037224 */ /* 0x000fc800078e0200 */
[----:B------:R-:W-:Y:S01]  /*64d0*/  IMAD.IADD R3, R5, 0x1, R3 ;  /* 0x0000000105037824 */ /* 0x000fe200078e0203 */
[----:B------:R-:W4:Y:S01]  /*64e0*/  LDC R8, c[0x0][0x658] ;  /* 0x00019600ff087b82 */ /* 0x000f220000000800 */
[----:B------:R-:W-:Y:S02]  /*64f0*/  I2FP.F32.U32 R5, R20 ;  /* 0x0000001400057245 */ /* 0x000fe40000201000 */
[----:B0-----:R-:W-:-:S04]  /*6500*/  ISETP.NE.U32.AND P0, PT, R26, RZ, PT ;  /* 0x000000ff1a00720c */ /* 0x001fc80003f05070 */
[----:B------:R-:W-:Y:S01]  /*6510*/  ISETP.NE.AND.EX P0, PT, R27, RZ, PT, P0 ;  /* 0x000000ff1b00720c */ /* 0x000fe20003f05300 */
[----:B------:R-:W0:Y:S01]  /*6520*/  LDC R9, c[0x0][0x144] ;  /* 0x00005100ff097b82 */ /* 0x000e220000000800 */
[-C--:B-1----:R-:W-:Y:S01]  /*6530*/  SHF.R.U64 R13, R4, R6.reuse, R3 ;  /* 0x00000006040d7219 */ /* 0x082fe20000001203 */
[----:B---3--:R-:W-:Y:S01]  /*6540*/  IMAD.MOV R7, RZ, RZ, -R7 ;  /* 0x000000ffff077224 */ /* 0x008fe200078e0a07 */
[----:B------:R-:W-:Y:S01]  /*6550*/  SHF.R.U32.HI R0, RZ, R6, R3 ;  /* 0x00000006ff007219 */ /* 0x000fe20000011603 */
[----:B------:R-:W-:-:S04]  /*6560*/  FMUL R6, R5, UR4 ;  /* 0x0000000405067c20 */ /* 0x000fc80008400000 */
[----:B------:R-:W1:Y:S01]  /*6570*/  LDC R21, c[0x0][0x148] ;  /* 0x00005200ff157b82 */ /* 0x000e620000000800 */
[----:B------:R3:W0:Y:S01]  /*6580*/  F2I.U32.TRUNC.NTZ R14, R6 ;  /* 0x00000006000e7305 */ /* 0x000622000020f000 */
[-CC-:B--2---:R-:W-:Y:S02]  /*6590*/  SHF.R.U64 R10, R13, R11.reuse, R0.reuse ;  /* 0x0000000b0d0a7219 */ /* 0x184fe40000001200 */
[----:B------:R-:W-:-:S04]  /*65a0*/  SHF.R.U32.HI R3, RZ, R11, R0 ;  /* 0x0000000bff037219 */ /* 0x000fc80000011600 */
[----:B-----5:R-:W2:Y:S01]  /*65b0*/  LDC R24, c[0x0][0x648] ;  /* 0x00019200ff187b82 */ /* 0x020ea20000000800 */
[-CC-:B----4-:R-:W-:Y:S02]  /*65c0*/  SHF.R.U64 R15, R10, R8.reuse, R3.reuse ;  /* 0x000000080a0f7219 */ /* 0x190fe40000001203 */
[----:B------:R-:W-:-:S03]  /*65d0*/  SHF.R.U32.HI R5, RZ, R8, R3 ;  /* 0x00000008ff057219 */ /* 0x000fc60000011603 */
[----:B------:R-:W-:Y:S02]  /*65e0*/  IMAD.MOV.U32 R4, RZ, RZ, R15 ;  /* 0x000000ffff047224 */ /* 0x000fe400078e000f */
[----:B------:R-:W4:Y:S01]  /*65f0*/  LDC R28, c[0x0][0x638] ;  /* 0x00018e00ff1c7b82 */ /* 0x000f220000000800 */
[----:B0-----:R-:W-:-:S07]  /*6600*/  IMAD R25, R9, R7, R12 ;  /* 0x0000000709197224 */ /* 0x001fce00078e020c */
[----:B------:R-:W0:Y:S08]  /*6610*/  LDC R29, c[0x0][0x610] ;  /* 0x00018400ff1d7b82 */ /* 0x000e300000000800 */
[----:B------:R-:W0:Y:S01]  /*6620*/  LDC R30, c[0x0][0x600] ;  /* 0x00018000ff1e7b82 */ /* 0x000e220000000800 */
[----:B-1-3--:R-:W-:Y:S05]  /*6630*/  @!P0 BRA `(.L_x_163) ;  /* 0x0000000000288947 */ /* 0x00afea0003800000 */
[----:B------:R-:W1:Y:S02]  /*6640*/  LDC R0, c[0x0][0x64c] ;  /* 0x00019300ff007b82 */ /* 0x000e640000000800 */
[----:B-1----:R-:W-:-:S05]  /*6650*/  IADD3 R3, P0, R15, R0, RZ ;  /* 0x000000000f037210 */ /* 0x002fca0007f1e0ff */
        /* <DEDUP_REMOVED lines=8> */
.L_x_163:
[----:B------:R-:W-:Y:S01]  /*66e0*/  ISETP.NE.AND P0, PT, R2, 0x1, PT ;  /* 0x000000010200780c */ /* 0x000fe20003f05270 */
[----:B------:R-:W-:Y:S01]  /*66f0*/  IMAD.MOV R14, RZ, RZ, -R14 ;  /* 0x000000ffff0e7224 */ /* 0x000fe200078e0a0e */
[----:B--2---:R-:W-:Y:S02]  /*6700*/  SHF.R.U64 R0, R4, R24, R5 ;  /* 0x0000001804007219 */ /* 0x004fe40000001205 */
[----:B------:R-:W-:Y:S02]  /*6710*/  LOP3.LUT R3, R10, R97, RZ, 0xc0, !PT ;  /* 0x000000610a037212 */ /* 0x000fe400078ec0ff */
[----:B------:R-:W-:Y:S01]  /*6720*/  LOP3.LUT R6, R13, R96, RZ, 0xc0, !PT ;  /* 0x000000600d067212 */ /* 0x000fe200078ec0ff */
[----:B------:R-:W-:Y:S02]  /*6730*/  IMAD.MOV R4, RZ, RZ, -R0 ;  /* 0x000000ffff047224 */ /* 0x000fe400078e0a00 */
[----:B------:R-:W-:Y:S02]  /*6740*/  IMAD R0, R92, R0, R3 ;  /* 0x000000005c007224 */ /* 0x000fe400078e0203 */
[----:B----4-:R-:W-:-:S02]  /*6750*/  IMAD R3, R4, R28, R15 ;  /* 0x0000001c04037224 */ /* 0x010fc400078e020f */
[----:B------:R-:W-:Y:S02]  /*6760*/  @P0 IMAD R25, R21, R14, R20 ;  /* 0x0000000e15190224 */ /* 0x000fe400078e0214 */
[----:B0-----:R-:W-:Y:S02]  /*6770*/  IMAD R5, R3, R30, R6 ;  /* 0x0000001e03057224 */ /* 0x001fe400078e0206 */
[----:B------:R-:W-:Y:S02]  /*6780*/  IMAD R0, R0, R29, R25 ;  /* 0x0000001d00007224 */ /* 0x000fe400078e0219 */
[----:B------:R-:W-:-:S03]  /*6790*/  IMAD.MOV.U32 R4, RZ, RZ, 0x1 ;  /* 0x00000001ff047424 */ /* 0x000fc600078e00ff */
[----:B------:R-:W-:Y:S02]  /*67a0*/  SEL R100, R5, R0, !P0 ;  /* 0x0000000005647207 */ /* 0x000fe40004000000 */
[----:B------:R-:W-:Y:S02]  /*67b0*/  PRMT R3, R4, 0x7610, R3 ;  /* 0x0000761004037816 */ /* 0x000fe40000000003 */
[----:B------:R-:W-:-:S07]  /*67c0*/  SEL R0, R0, R5, !P0 ;  /* 0x0000000500007207 */ /* 0x000fce0004000000 */
.L_x_161:
[----:B------:R-:W-:Y:S01]  /*67d0*/  UIMAD.WIDE.U32 UR4, UR41, 0x24924925, URZ ;  /* 0x24924925290478a5 */ /* 0x000fe2000f8e003f */
[----:B------:R-:W-:Y:S01]  /*67e0*/  LOP3.LUT P0, RZ, R3, 0xff, RZ, 0xc0, !PT ;  /* 0x000000ff03ff7812 */ /* 0x000fe2000780c0ff */
[----:B------:R-:W-:Y:S02]  /*67f0*/  IMAD.MOV.U32 R101, RZ, RZ, R0 ;  /* 0x000000ffff657224 */ /* 0x000fe400078e0000 */
[----:B------:R-:W-:-:S04]  /*6800*/  UIADD3 UR4, UR41, -UR5, URZ ;  /* 0x8000000529047290 */ /* 0x000fc8000fffe03f */
[----:B------:R-:W-:-:S04]  /*6810*/  ULEA.HI UR4, UR4, UR5, URZ, 0x1f ;  /* 0x0000000504047291 */ /* 0x000fc8000f8ff83f */
[----:B------:R-:W-:-:S04]  /*6820*/  USHF.R.U32.HI UR4, URZ, 0x2, UR4 ;  /* 0x000000023f047899 */ /* 0x000fc80008011604 */
[----:B------:R-:W-:Y:S01]  /*6830*/  UIMAD UR41, UR4, -0x7, UR41 ;  /* 0xfffffff9042978a4 */ /* 0x000fe2000f8e0229 */
[----:B------:R-:W-:Y:S11]  /*6840*/  @P0 BRA `(.L_x_164) ;  /* 0xffffffac00080947 */ /* 0x000ff6000383ffff */
[----:B------:R-:W-:Y:S05]  /*6850*/  EXIT ;  /* 0x000000000000794d */ /* 0x000fea0003800000 */
.L_x_7:
        /* <DEDUP_REMOVED lines=26> */
.L_x_166:
[----:B------:R-:W0:Y:S01]  /*6a00*/  LDC.64 R28, c[0x0][0x640] ;  /* 0x00019000ff1c7b82 */ /* 0x000e220000000a00 */
[-CC-:B------:R-:W-:Y:S01]  /*6a10*/  SHF.R.U64 R22, R14, R6.reuse, R15.reuse ;  /* 0x000000060e167219 */ /* 0x180fe2000000120f */
[----:B------:R-:W-:Y:S01]  /*6a20*/  IMAD.MOV.U32 R30, RZ, RZ, 0x1 ;  /* 0x00000001ff1e7424 */ /* 0x000fe200078e00ff */
[----:B------:R-:W-:Y:S02]  /*6a30*/  SHF.R.U32.HI R6, RZ, R6, R15 ;  /* 0x00000006ff067219 */ /* 0x000fe4000001160f */
[----:B------:R-:W-:-:S03]  /*6a40*/  IADD3 R13, P0, RZ, -R22, RZ ;  /* 0x80000016ff0d7210 */ /* 0x000fc60007f1e0ff */
[----:B------:R-:W1:Y:S02]  /*6a50*/  LDC R12, c[0x0][0x618] ;  /* 0x00018600ff0c7b82 */ /* 0x000e640000000800 */
[----:B------:R-:W-:-:S04]  /*6a60*/  IMAD.X R11, RZ, RZ, ~R6, P0 ;  /* 0x000000ffff0b7224 */ /* 0x000fc800000e0e06 */
[-C--:B------:R-:W-:Y:S02]  /*6a70*/  IMAD R6, R11, R24.reuse, RZ ;  /* 0x000000180b067224 */ /* 0x080fe400078e02ff */
[----:B------:R-:W2:Y:S01]  /*6a80*/  LDC R14, c[0x0][0x608] ;  /* 0x00018200ff0e7b82 */ /* 0x000ea20000000800 */
[----:B------:R-:W-:-:S04]  /*6a90*/  IMAD.WIDE.U32 R10, R13, R24, R16 ;  /* 0x000000180d0a7225 */ /* 0x000fc800078e0010 */
[----:B------:R-:W-:-:S03]  /*6aa0*/  IMAD R13, R13, R25, R6 ;  /* 0x000000190d0d7224 */ /* 0x000fc600078e0206 */
[----:B------:R-:W3:Y:S01]  /*6ab0*/  LDC R27, c[0x0][0x658] ;  /* 0x00019600ff1b7b82 */ /* 0x000ee20000000800 */
[----:B------:R-:W-:Y:S01]  /*6ac0*/  IMAD.IADD R11, R11, 0x1, R13 ;  /* 0x000000010b0b7824 */ /* 0x000fe200078e020d */
[----:B0-----:R-:W-:-:S04]  /*6ad0*/  ISETP.NE.U32.AND P0, PT, R28, RZ, PT ;  /* 0x000000ff1c00720c */ /* 0x001fc80003f05070 */
[----:B------:R-:W-:Y:S02]  /*6ae0*/  ISETP.NE.AND.EX P0, PT, R29, RZ, PT, P0 ;  /* 0x000000ff1d00720c */ /* 0x000fe40003f05300 */
[----:B------:R-:W0:Y:S01]  /*6af0*/  LDC R24, c[0x0][0x600] ;  /* 0x00018000ff187b82 */ /* 0x000e220000000800 */
[-CC-:B-1----:R-:W-:Y:S01]  /*6b00*/  SHF.R.U64 R8, R10, R12.reuse, R11.reuse ;  /* 0x0000000c0a087219 */ /* 0x182fe2000000120b */
[----:B------:R-:W-:Y:S01]  /*6b10*/  IMAD.MOV.U32 R10, RZ, RZ, -0x1 ;  /* 0xffffffffff0a7424 */ /* 0x000fe200078e00ff */
[----:B------:R-:W-:-:S05]  /*6b20*/  SHF.R.U32.HI R11, RZ, R12, R11 ;  /* 0x0000000cff0b7219 */ /* 0x000fca000001160b */
[----:B------:R-:W1:Y:S01]  /*6b30*/  LDC R25, c[0x0][0x648] ;  /* 0x00019200ff197b82 */ /* 0x000e620000000800 */
[-CC-:B--2---:R-:W-:Y:S02]  /*6b40*/  SHF.R.U64 R21, R8, R14.reuse, R11.reuse ;  /* 0x0000000e08157219 */ /* 0x184fe4000000120b */
[----:B------:R-:W-:-:S05]  /*6b50*/  SHF.R.U32.HI R6, RZ, R14, R11 ;  /* 0x0000000eff067219 */ /* 0x000fca000001160b */
[----:B------:R-:W2:Y:S01]  /*6b60*/  LDC R26, c[0x0][0x638] ;  /* 0x00018e00ff1a7b82 */ /* 0x000ea20000000800 */
[-C--:B---3--:R-:W-:Y:S02]  /*6b70*/  SHF.L.U32 R10, R10, R27.reuse, RZ ;  /* 0x0000001b0a0a7219 */ /* 0x088fe400000006ff */
[-CC-:B------:R-:W-:Y:S02]  /*6b80*/  SHF.R.U64 R23, R21, R27.reuse, R6.reuse ;  /* 0x0000001b15177219 */ /* 0x180fe40000001206 */
[----:B------:R-:W-:Y:S02]  /*6b90*/  LOP3.LUT R32, RZ, R10, RZ, 0x33, !PT ;  /* 0x0000000aff207212 */ /* 0x000fe400078e33ff */
[----:B------:R-:W-:Y:S01]  /*6ba0*/  SHF.R.U32.HI R11, RZ, R27, R6 ;  /* 0x0000001bff0b7219 */ /* 0x000fe20000011606 */
[----:B------:R-:W3:Y:S01]  /*6bb0*/  LDC R31, c[0x0][0x610] ;  /* 0x00018400ff1f7b82 */ /* 0x000ee20000000800 */
[----:B------:R-:W-:Y:S01]  /*6bc0*/  IMAD.MOV.U32 R10, RZ, RZ, R23 ;  /* 0x000000ffff0a7224 */ /* 0x000fe200078e0017 */
[----:B------:R-:W-:Y:S06]  /*6bd0*/  @!P0 BRA `(.L_x_167) ;  /* 0x0000000000288947 */ /* 0x000fec0003800000 */
        /* <DEDUP_REMOVED lines=10> */
.L_x_167:
[----:B------:R-:W-:Y:S02]  /*6c80*/  ISETP.NE.AND P0, PT, R2, 0x1, PT ;  /* 0x000000010200780c */ /* 0x000fe40003f05270 */
[----:B-1----:R-:W-:Y:S01]  /*6c90*/  SHF.R.U64 R6, R10, R25, R11 ;  /* 0x000000190a067219 */ /* 0x002fe2000000120b */
[----:B0-----:R-:W-:Y:S01]  /*6ca0*/  VIADD R11, R24, 0xffffffff ;  /* 0xffffffff180b7836 */ /* 0x001fe20000000000 */
[----:B------:R-:W-:Y:S02]  /*6cb0*/  SHF.L.U32 R30, R30, R27, RZ ;  /* 0x0000001b1e1e7219 */ /* 0x000fe400000006ff */
[----:B------:R-:W-:Y:S01]  /*6cc0*/  LOP3.LUT R5, R21, R32, RZ, 0xc0, !PT ;  /* 0x0000002015057212 */ /* 0x000fe200078ec0ff */
[----:B------:R-:W-:-:S04]  /*6cd0*/  IMAD.MOV R10, RZ, RZ, -R6 ;  /* 0x000000ffff0a7224 */ /* 0x000fc800078e0a06 */
[----:B------:R-:W-:Y:S01]  /*6ce0*/  IMAD R6, R30, R6, R5 ;  /* 0x000000061e067224 */ /* 0x000fe200078e0205 */
[----:B------:R-:W-:Y:S01]  /*6cf0*/  LOP3.LUT R5, R8, R11, RZ, 0xc0, !PT ;  /* 0x0000000b08057212 */ /* 0x000fe200078ec0ff */
[----:B------:R-:W-:Y:S02]  /*6d00*/  @P0 IMAD R7, R9, R20, R4 ;  /* 0x0000001409070224 */ /* 0x000fe400078e0204 */
[----:B--2---:R-:W-:Y:S02]  /*6d10*/  IMAD R4, R10, R26, R23 ;  /* 0x0000001a0a047224 */ /* 0x004fe400078e0217 */
[----:B---3--:R-:W-:Y:S02]  /*6d20*/  IMAD R7, R6, R31, R7 ;  /* 0x0000001f06077224 */ /* 0x008fe400078e0207 */
[----:B------:R-:W-:Y:S02]  /*6d30*/  IMAD R4, R4, R24, R5 ;  /* 0x0000001804047224 */ /* 0x000fe400078e0205 */
[----:B------:R-:W-:-:S02]  /*6d40*/  IMAD.MOV.U32 R8, RZ, RZ, 0x1 ;  /* 0x00000001ff087424 */ /* 0x000fc400078e00ff */
[----:B------:R-:W-:Y:S01]  /*6d50*/  IMAD.MOV.U32 R6, RZ, RZ, R22 ;  /* 0x000000ffff067224 */ /* 0x000fe200078e0016 */
[----:B------:R-:W-:Y:S02]  /*6d60*/  SEL R19, R4, R7, !P0 ;  /* 0x0000000704137207 */ /* 0x000fe40004000000 */
[----:B------:R-:W-:-:S07]  /*6d70*/  SEL R21, R7, R4, !P0 ;  /* 0x0000000407157207 */ /* 0x000fce0004000000 */
.L_x_165:
[----:B------:R-:W-:-:S08]  /*6d80*/  NOP ;  /* 0x0000000000007918 */ /* 0x000fd00000000000 */
[----:B------:R-:W0:-:S00]  /*6d90*/  USETMAXREG.DEALLOC.CTAPOOL 0x28 ;  /* 0x00000028000079c8 */ /* 0x000e0000080e0500 */
[----:B0-----:R-:W-:-:S13]  /*6da0*/  ISETP.NE.AND P0, PT, R3, RZ, PT ;  /* 0x000000ff0300720c */ /* 0x001fda0003f05270 */
[----:B------:R-:W-:Y:S05]  /*6db0*/  @P0 EXIT ;  /* 0x000000000000094d */ /* 0x000fea0003800000 */
[----:B------:R-:W-:Y:S01]  /*6dc0*/  LOP3.LUT P0, RZ, R8, 0xff, RZ, 0xc0, !PT ;  /* 0x000000ff08ff7812 */ /* 0x000fe2000780c0ff */
[----:B------:R-:W-:Y:S02]  /*6dd0*/  IMAD.MOV.U32 R3, RZ, RZ, 0x1 ;  /* 0x00000001ff037424 */ /* 0x000fe400078e00ff */
[----:B------:R-:W-:-:S10]  /*6de0*/  IMAD.MOV.U32 R8, RZ, RZ, RZ ;  /* 0x000000ffff087224 */ /* 0x000fd400078e00ff */
[----:B------:R-:W-:Y:S05]  /*6df0*/  @!P0 BRA `(.L_x_168) ;  /* 0x0000000c002c8947 */ /* 0x000fea0003800000 */
[----:B------:R-:W0:Y:S01]  /*6e00*/  LDC R3, c[0x0][0x28c] ;  /* 0x0000a300ff037b82 */ /* 0x000e220000000800 */
[----:B------:R-:W-:Y:S01]  /*6e10*/  ULDC UR5, c[0x0][0x658] ;  /* 0x0001960000057ab9 */ /* 0x000fe20000000800 */
[----:B------:R-:W-:Y:S01]  /*6e20*/  UMOV UR6, 0xffffffff ;  /* 0xffffffff00067882 */ /* 0x000fe20000000000 */
[----:B------:R-:W-:Y:S01]  /*6e30*/  BSSY B0, `(.L_x_168) ;  /* 0x00000c7000007945 */ /* 0x000fe20003800000 */
[----:B------:R-:W-:Y:S01]  /*6e40*/  USHF.L.U32 UR6, UR6, UR5, URZ ;  /* 0x0000000506067299 */ /* 0x000fe2000800063f */
[----:B------:R-:W-:Y:S01]  /*6e50*/  IMAD.MOV.U32 R10, RZ, RZ, 0x1 ;  /* 0x00000001ff0a7424 */ /* 0x000fe200078e00ff */
[----:B------:R-:W-:Y:S01]  /*6e60*/  LOP3.LUT R9, R18, 0x2, RZ, 0xfc, !PT ;  /* 0x0000000212097812 */ /* 0x000fe200078efcff */
[----:B------:R-:W-:Y:S01]  /*6e70*/  IMAD.MOV.U32 R8, RZ, RZ, RZ ;  /* 0x000000ffff087224 */ /* 0x000fe200078e00ff */
[----:B------:R-:W1:Y:S01]  /*6e80*/  S2UR UR8, SR_CgaCtaId ;  /* 0x00000000000879c3 */ /* 0x000e620000008800 */
[----:B------:R-:W-:Y:S01]  /*6e90*/  ULDC UR4, c[0x0][0x600] ;  /* 0x0001800000047ab9 */ /* 0x000fe20000000800 */
[----:B------:R-:W-:Y:S01]  /*6ea0*/  UMOV UR7, 0x1 ;  /* 0x0000000100077882 */ /* 0x000fe20000000000 */
[----:B------:R-:W-:-:S02]  /*6eb0*/  UIADD3 UR15, UR4, -0x1, URZ ;  /* 0xffffffff040f7890 */ /* 0x000fc4000fffe03f */
[----:B------:R-:W-:Y:S02]  /*6ec0*/  USHF.L.U32 UR17, UR7, UR5, URZ ;  /* 0x0000000507117299 */ /* 0x000fe4000800063f */
[----:B------:R-:W-:Y:S01]  /*6ed0*/  ULOP3.LUT UR16, URZ, UR6, URZ, 0x33, !UPT ;  /* 0x000000063f107292 */ /* 0x000fe2000f8e333f */
[----:B------:R-:W-:Y:S01]  /*6ee0*/  ULDC.64 UR20, c[0x0][0x198] ;  /* 0x0000660000147ab9 */ /* 0x000fe20000000a00 */
[----:B0-----:R-:W-:-:S05]  /*6ef0*/  VIADD R3, R3, 0x3f ;  /* 0x0000003f03037836 */ /* 0x001fca0000000000 */
[----:B------:R-:W-:Y:S01]  /*6f00*/  SHF.R.S32.HI R4, RZ, 0x1f, R3 ;  /* 0x0000001fff047819 */ /* 0x000fe20000011403 */
[----:B-1----:R-:W-:-:S03]  /*6f10*/  IMAD.U32 R12, RZ, RZ, UR8 ;  /* 0x00000008ff0c7e24 */ /* 0x002fc6000f8e00ff */
[----:B------:R-:W-:Y:S01]  /*6f20*/  LEA.HI R4, R4, R3, RZ, 0x6 ;  /* 0x0000000304047211 */ /* 0x000fe200078f30ff */
[----:B------:R-:W-:-:S03]  /*6f30*/  IMAD.MOV.U32 R3, RZ, RZ, 0x1 ;  /* 0x00000001ff037424 */ /* 0x000fc600078e00ff */
[----:B------:R-:W-:-:S05]  /*6f40*/  SHF.R.S32.HI R11, RZ, 0x6, R4 ;  /* 0x00000006ff0b7819 */ /* 0x000fca0000011404 */
[----:B------:R-:W-:-:S07]  /*6f50*/  VIADD R13, R11, 0x1 ;  /* 0x000000010b0d7836 */ /* 0x000fce0000000000 */
.L_x_179:
[----:B------:R-:W-:-:S03]  /*6f60*/  UMOV UR4, 0xffffffff ;  /* 0xffffffff00047882 */ /* 0x000fc60000000000 */
[----:B------:R-:W-:Y:S05]  /*6f70*/  BRA.DIV UR4, `(.L_x_169) ;  /* 0x0000001204207947 */ /* 0x000fea000b800000 */
[----:B------:R-:W-:-:S13]  /*6f80*/  ELECT P6, URZ, PT ;  /* 0x00000000003f782f */ /* 0x000fda00038c0000 */
.L_x_193:
[----:B------:R-:W0:Y:S01]  /*6f90*/  LDC R4, c[0x0][0x28c] ;  /* 0x0000a300ff047b82 */ /* 0x000e220000000800 */
[----:B------:R-:W-:Y:S01]  /*6fa0*/  BSSY B1, `(.L_x_170) ;  /* 0x000003b000017945 */ /* 0x000fe20003800000 */
[----:B0-----:R-:W-:-:S13]  /*6fb0*/  ISETP.LT.OR P6, PT, R4, 0x1, !P6 ;  /* 0x000000010400780c */ /* 0x001fda00077c1670 */
[----:B------:R-:W-:Y:S05]  /*6fc0*/  @P6 BRA `(.L_x_171) ;  /* 0x0000000000e06947 */ /* 0x000fea0003800000 */
[----:B------:R-:W-:Y:S02]  /*6fd0*/  IMAD R21, R21, 0x2, R12 ;  /* 0x0000000215157824 */ /* 0x000fe400078e020c */
[----:B------:R-:W-:Y:S02]  /*6fe0*/  IMAD.SHL.U32 R19, R19, 0x80, RZ ;  /* 0x0000008013137824 */ /* 0x000fe400078e00ff */
[----:B------:R-:W-:Y:S02]  /*6ff0*/  IMAD.MOV.U32 R22, RZ, RZ, RZ ;  /* 0x000000ffff167224 */ /* 0x000fe400078e00ff */
[----:B------:R-:W-:Y:S02]  /*7000*/  IMAD.MOV.U32 R4, RZ, RZ, R13 ;  /* 0x000000ffff047224 */ /* 0x000fe400078e000d */
[----:B------:R-:W-:Y:S02]  /*7010*/  IMAD.MOV.U32 R5, RZ, RZ, R3 ;  /* 0x000000ffff057224 */ /* 0x000fe400078e0003 */
[----:B------:R-:W-:-:S02]  /*7020*/  IMAD.MOV.U32 R7, RZ, RZ, R8 ;  /* 0x000000ffff077224 */ /* 0x000fc400078e0008 */
[----:B------:R-:W-:-:S07]  /*7030*/  IMAD.SHL.U32 R21, R21, 0x40, RZ ;  /* 0x0000004015157824 */ /* 0x000fce00078e00ff */
.L_x_174:
[----:B------:R-:W0:Y:S01]  /*7040*/  S2UR UR4, SR_CgaCtaId ;  /* 0x00000000000479c3 */ /* 0x000e220000008800 */
[----:B------:R-:W-:Y:S02]  /*7050*/  MOV R15, 0x400 ;  /* 0x00000400000f7802 */ /* 0x000fe40000000f00 */
[----:B------:R-:W-:Y:S02]  /*7060*/  SHF.L.U32 R14, R5, 0x1f, RZ ;  /* 0x0000001f050e7819 */ /* 0x000fe400000006ff */
[----:B------:R-:W-:Y:S01]  /*7070*/  ISETP.NE.AND P1, PT, R0, RZ, PT ;  /* 0x000000ff0000720c */ /* 0x000fe20003f25270 */
[----:B0-----:R-:W-:-:S05]  /*7080*/  IMAD.U32 R12, RZ, RZ, UR4 ;  /* 0x00000004ff0c7e24 */ /* 0x001fca000f8e00ff */
[----:B------:R-:W-:-:S07]  /*7090*/  LEA R20, R12, R15, 0x18 ;  /* 0x0000000f0c147211 */ /* 0x000fce00078ec0ff */
[----:B------:R-:W0:Y:S01]  /*70a0*/  @!P1 LDC R15, c[0x0][0x500] ;  /* 0x00014000ff0f9b82 */ /* 0x000e220000000800 */
[----:B------:R-:W-:-:S04]  /*70b0*/  IMAD R23, R7, 0x8, R20 ;  /* 0x0000000807177824 */ /* 0x000fc800078e0214 */
[----:B------:R-:W1:Y:S02]  /*70c0*/  SYNCS.PHASECHK.TRANS64.TRYWAIT P0, [R23+URZ+0x38], R14 ;  /* 0x0000380e170075a7 */ /* 0x000e64000800017f */
[----:B-1----:R-:W-:Y:S05]  /*70d0*/  @!P0 BRA `(.L_x_172) ;  /* 0x0000000c00e88947 */ /* 0x002fea0003800000 */
.L_x_194:
[----:B-1----:R-:W-:Y:S01]  /*70e0*/  PRMT R14, R9, 0x9910, RZ ;  /* 0x00009910090e7816 */ /* 0x002fe200000000ff */
[----:B0-----:R0:W-:Y:S03]  /*70f0*/  @!P1 SYNCS.ARRIVE.TRANS64 RZ, [R23+URZ], R15 ;  /* 0x0000000f17ff99a7 */ /* 0x0011e6000800003f */
[----:B------:R-:W-:-:S13]  /*7100*/  ISETP.NE.AND P0, PT, R14, 0x2, PT ;  /* 0x000000020e00780c */ /* 0x000fda0003f05270 */
[----:B0-----:R-:W-:Y:S05]  /*7110*/  @P0 BRA `(.L_x_173) ;  /* 0x0000000000040947 */ /* 0x001fea0003800000 */
[----:B------:R-:W-:Y:S01]  /*7120*/  BPT.TRAP 0x1 ;  /* 0x000000040000795c */ /* 0x000fe20000300000 */
.L_x_173:
[----:B------:R-:W-:Y:S01]  /*7130*/  IMAD R14, R7, 0x2, R12 ;  /* 0x00000002070e7824 */ /* 0x000fe200078e020c */
[----:B------:R-:W-:Y:S01]  /*7140*/  R2UR UR9, R23 ;  /* 0x00000000170972ca */ /* 0x000fe200000e0000 */
[----:B------:R-:W-:Y:S01]  /*7150*/  VIADD R4, R4, 0xffffffff ;  /* 0xffffffff04047836 */ /* 0x000fe20000000000 */
[----:B------:R-:W-:Y:S01]  /*7160*/  UIADD3 UR4, UP0, UR20, 0xf0, URZ ;  /* 0x000000f014047890 */ /* 0x000fe2000ff1e03f */
[----:B------:R-:W-:Y:S01]  /*7170*/  IMAD.SHL.U32 R14, R14, 0x1000, RZ ;  /* 0x000010000e0e7824 */ /* 0x000fe200078e00ff */
[----:B------:R-:W-:Y:S01]  /*7180*/  R2UR UR11, R21 ;  /* 0x00000000150b72ca */ /* 0x000fe200000e0000 */
[----:B------:R-:W-:Y:S01]  /*7190*/  UIADD3 UR22, UP1, UR20, 0x1f0, URZ ;  /* 0x000001f014167890 */ /* 0x000fe2000ff3e03f */
[----:B------:R-:W-:Y:S01]  /*71a0*/  R2UR UR10, R22 ;  /* 0x00000000160a72ca */ /* 0x000fe200000e0000 */
[--C-:B------:R-:W-:Y:S01]  /*71b0*/  IMAD R14, R14, 0x2, R20.reuse ;  /* 0x000000020e0e7824 */ /* 0x100fe200078e0214 */
[----:B------:R-:W-:Y:S01]  /*71c0*/  R2UR UR12, R6 ;  /* 0x00000000060c72ca */ /* 0x000fe200000e0000 */
[----:B------:R-:W-:Y:S01]  /*71d0*/  IMAD R20, R7, 0x4000, R20 ;  /* 0x0000400007147824 */ /* 0x000fe200078e0214 */
[----:B------:R-:W-:Y:S01]  /*71e0*/  R2UR UR18, R19 ;  /* 0x00000000131272ca */ /* 0x000fe200000e0000 */
[----:B------:R-:W-:Y:S01]  /*71f0*/  VIADD R7, R7, 0x1 ;  /* 0x0000000107077836 */ /* 0x000fe20000000000 */
[----:B------:R-:W-:Y:S01]  /*7200*/  R2UR UR5, R14 ;  /* 0x000000000e0572ca */ /* 0x000fe200000e0000 */
[----:B------:R-:W-:Y:S01]  /*7210*/  UIADD3.X UR23, URZ, UR21, URZ, UP1, !UPT ;  /* 0x000000153f177290 */ /* 0x000fe20008ffe43f */
[----:B------:R-:W-:Y:S01]  /*7220*/  R2UR UR8, R20 ;  /* 0x00000000140872ca */ /* 0x000fe200000e0000 */
[----:B------:R-:W-:Y:S01]  /*7230*/  UMOV UR19, 0x30000 ;  /* 0x0003000000137882 */ /* 0x000fe20000000000 */
[----:B------:R-:W-:Y:S01]  /*7240*/  ISETP.GT.AND P1, PT, R4, 0x1, PT ;  /* 0x000000010400780c */ /* 0x000fe20003f24270 */
[----:B------:R-:W-:Y:S01]  /*7250*/  UMOV UR6, 0x0 ;  /* 0x0000000000067882 */ /* 0x000fe20000000000 */
[----:B------:R-:W-:Y:S01]  /*7260*/  UMOV UR7, 0x10000000 ;  /* 0x1000000000077882 */ /* 0x000fe20000000000 */
[----:B------:R-:W-:Y:S01]  /*7270*/  ISETP.NE.AND P0, PT, R7, 0x7, PT ;  /* 0x000000070700780c */ /* 0x000fe20003f05270 */
[----:B------:R-:W-:-:S03]  /*7280*/  VIADD R22, R22, 0x40 ;  /* 0x0000004016167836 */ /* 0x000fc60000000000 */
[----:B------:R-:W-:Y:S02]  /*7290*/  SEL R14, RZ, 0x1, P0 ;  /* 0x00000001ff0e7807 */ /* 0x000fe40000000000 */
[----:B------:R-:W-:Y:S01]  /*72a0*/  UIADD3 UR13, UR5, 0x180, URZ ;  /* 0x00000180050d7890 */ /* 0x000fe2000fffe03f */
[----:B------:R-:W-:Y:S01]  /*72b0*/  SEL R7, R7, RZ, P0 ;  /* 0x000000ff07077207 */ /* 0x000fe20000000000 */
[----:B------:R-:W-:Y:S01]  /*72c0*/  UIADD3.X UR5, URZ, UR21, URZ, UP0, !UPT ;  /* 0x000000153f057290 */ /* 0x000fe200087fe43f */
[----:B------:R-:W-:Y:S01]  /*72d0*/  LOP3.LUT R5, R5, R14, RZ, 0x3c, !PT ;  /* 0x0000000e05057212 */ /* 0x000fe200078e3cff */
[----:B------:R-:W-:-:S03]  /*72e0*/  UIADD3 UR14, UR8, 0x1c180, URZ ;  /* 0x0001c180080e7890 */ /* 0x000fc6000fffe03f */
[----:B------:R-:W-:-:S04]  /*72f0*/  UMOV UR8, UR13 ;  /* 0x0000000d00087c82 */ /* 0x000fc80008000000 */
[----:B------:R0:W-:Y:S02]  /*7300*/  UTMALDG.3D.MULTICAST [UR8], [UR4], UR19, desc[UR6] ;  /* 0x00000608040073b4 */ /* 0x0001e40008011813 */
[----:B0-----:R-:W-:Y:S01]  /*7310*/  UMOV UR8, UR14 ;  /* 0x0000000e00087c82 */ /* 0x001fe20008000000 */
[----:B------:R-:W-:Y:S02]  /*7320*/  UMOV UR11, UR18 ;  /* 0x00000012000b7c82 */ /* 0x000fe40008000000 */
[----:B------:R0:W-:Y:S02]  /*7330*/  UTMALDG.3D [UR8], [UR22], desc[UR6] ;  /* 0x00000608160075b4 */ /* 0x0001e40008011000 */
[----:B0-----:R-:W-:Y:S05]  /*7340*/  @P1 BRA `(.L_x_174) ;  /* 0xfffffffc003c1947 */ /* 0x001fea000383ffff */
.L_x_171:
[----:B------:R-:W-:Y:S05]  /*7350*/  BSYNC B1 ;  /* 0x0000000000017941 */ /* 0x000fea0003800000 */
.L_x_170:
[----:B------:R-:W-:Y:S01]  /*7360*/  LOP3.LUT P1, RZ, R10, 0xff, RZ, 0xc0, !PT ;  /* 0x000000ff0aff7812 */ /* 0x000fe2000782c0ff */
[C---:B------:R-:W-:Y:S01]  /*7370*/  IMAD.IADD R15, R11.reuse, 0x1, R8 ;  /* 0x000000010b0f7824 */ /* 0x040fe200078e0208 */
[----:B------:R-:W-:Y:S01]  /*7380*/  ULDC.64 UR4, c[0x0][0x650] ;  /* 0x0001940000047ab9 */ /* 0x000fe20000000a00 */
[----:B------:R-:W-:Y:S01]  /*7390*/  ISETP.GE.U32.AND P2, PT, R11, 0x7, PT ;  /* 0x000000070b00780c */ /* 0x000fe20003f46070 */
[----:B------:R-:W-:Y:S01]  /*73a0*/  BSSY B1, `(.L_x_175) ;  /* 0x000006d000017945 */ /* 0x000fe20003800000 */
[C---:B------:R-:W-:Y:S01]  /*73b0*/  IMAD.WIDE.U32 R4, R15.reuse, 0x24924925, RZ ;  /* 0x249249250f047825 */ /* 0x040fe200078e00ff */
[----:B------:R-:W-:Y:S02]  /*73c0*/  ISETP.GT.U32.AND P0, PT, R15, 0x6, PT ;  /* 0x000000060f00780c */ /* 0x000fe40003f04070 */
[----:B------:R-:W-:Y:S01]  /*73d0*/  PRMT R10, RZ, 0x7610, R10 ;  /* 0x00007610ff0a7816 */ /* 0x000fe2000000000a */
[----:B------:R-:W-:Y:S01]  /*73e0*/  IMAD.MOV.U32 R21, RZ, RZ, -0x1 ;  /* 0xffffffffff157424 */ /* 0x000fe200078e00ff */
[----:B------:R-:W-:Y:S01]  /*73f0*/  ISETP.LT.U32.AND P0, PT, R11, 0x7, P0 ;  /* 0x000000070b00780c */ /* 0x000fe20000701070 */
[----:B------:R-:W-:-:S02]  /*7400*/  IMAD.MOV.U32 R19, RZ, RZ, -0x1 ;  /* 0xffffffffff137424 */ /* 0x000fc400078e00ff */
[----:B------:R-:W0:Y:S01]  /*7410*/  @P1 S2R R12, SR_CgaCtaId ;  /* 0x00000000000c1919 */ /* 0x000e220000008800 */
[----:B------:R-:W-:Y:S02]  /*7420*/  SEL R4, RZ, 0x1, !P0 ;  /* 0x00000001ff047807 */ /* 0x000fe40004000000 */
[----:B------:R-:W-:Y:S02]  /*7430*/  IADD3 R16, P0, R16, UR36, RZ ;  /* 0x0000002410107c10 */ /* 0x000fe4000ff1e0ff */
[----:B------:R-:W-:Y:S02]  /*7440*/  @P1 MOV R7, 0x400 ;  /* 0x0000040000071802 */ /* 0x000fe40000000f00 */
[----:B------:R-:W-:Y:S02]  /*7450*/  IADD3.X R17, R17, UR42, RZ, P0, !PT ;  /* 0x0000002a11117c10 */ /* 0x000fe400087fe4ff */
[----:B------:R-:W-:Y:S02]  /*7460*/  ISETP.GE.U32.AND P0, PT, R16, UR4, PT ;  /* 0x0000000410007c0c */ /* 0x000fe4000bf06070 */
[----:B------:R-:W-:-:S02]  /*7470*/  LOP3.LUT R3, R3, R4, RZ, 0x3c, !PT ;  /* 0x0000000403037212 */ /* 0x000fc400078e3cff */
[----:B------:R-:W-:Y:S02]  /*7480*/  ISETP.GE.U32.AND.EX P0, PT, R17, UR5, PT, P0 ;  /* 0x0000000511007c0c */ /* 0x000fe4000bf06100 */
[----:B------:R-:W-:Y:S02]  /*7490*/  PRMT R4, RZ, 0x7610, R4 ;  /* 0x00007610ff047816 */ /* 0x000fe40000000004 */
[----:B0-----:R-:W-:Y:S01]  /*74a0*/  @P1 LEA R6, R12, R7, 0x18 ;  /* 0x000000070c061211 */ /* 0x001fe200078ec0ff */
[----:B------:R-:W-:-:S03]  /*74b0*/  IMAD.IADD R7, R15, 0x1, -R5 ;  /* 0x000000010f077824 */ /* 0x000fc600078e0a05 */
[----:B------:R0:W-:Y:S02]  /*74c0*/  @P1 SYNCS.ARRIVE.TRANS64.A1T0 RZ, [R6+URZ+0x88], RZ ;  /* 0x000088ff06ff19a7 */ /* 0x0001e4000810003f */
[----:B------:R-:W-:-:S04]  /*74d0*/  LEA.HI R7, R7, R5, RZ, 0x1f ;  /* 0x0000000507077211 */ /* 0x000fc800078ff8ff */
[----:B------:R-:W-:Y:S01]  /*74e0*/  SHF.R.U32.HI R8, RZ, 0x2, R7 ;  /* 0x00000002ff087819 */ /* 0x000fe20000011607 */
[----:B0-----:R-:W-:-:S03]  /*74f0*/  IMAD.MOV.U32 R6, RZ, RZ, -0x1 ;  /* 0xffffffffff067424 */ /* 0x001fc600078e00ff */
[----:B------:R-:W-:Y:S01]  /*7500*/  @P2 LOP3.LUT R3, R3, 0x1, R8, 0x78, !PT ;  /* 0x0000000103032812 */ /* 0x000fe200078e7808 */
[----:B------:R-:W-:Y:S01]  /*7510*/  IMAD R8, R8, -0x7, R15 ;  /* 0xfffffff908087824 */ /* 0x000fe200078e020f */
[----:B------:R-:W-:Y:S06]  /*7520*/  @P0 BRA `(.L_x_176) ;  /* 0x0000000400500947 */ /* 0x000fec0003800000 */
[----:B------:R-:W0:Y:S01]  /*7530*/  S2R R19, SR_CTAID.X ;  /* 0x0000000000137919 */ /* 0x000e220000002500 */
[----:B------:R-:W-:Y:S01]  /*7540*/  ULDC.64 UR4, c[0x0][0x628] ;  /* 0x00018a0000047ab9 */ /* 0x000fe20000000a00 */
[----:B------:R-:W1:Y:S01]  /*7550*/  LDC R20, c[0x0][0x144] ;  /* 0x00005100ff147b82 */ /* 0x000e620000000800 */
[----:B------:R-:W-:Y:S01]  /*7560*/  ISETP.NE.U32.AND P0, PT, RZ, UR4, PT ;  /* 0x00000004ff007c0c */ /* 0x000fe2000bf05070 */
[----:B------:R-:W2:Y:S01]  /*7570*/  S2R R14, SR_CTAID.Y ;  /* 0x00000000000e7919 */ /* 0x000ea20000002600 */
[----:B------:R-:W-:Y:S01]  /*7580*/  ULDC UR7, c[0x0][0x630] ;  /* 0x00018c0000077ab9 */ /* 0x000fe20000000800 */
[----:B------:R-:W-:Y:S01]  /*7590*/  ULDC UR8, c[0x0][0x150] ;  /* 0x0000540000087ab9 */ /* 0x000fe20000000800 */
[----:B------:R-:W-:Y:S01]  /*75a0*/  ISETP.NE.AND.EX P0, PT, RZ, UR5, PT, P0 ;  /* 0x00000005ff007c0c */ /* 0x000fe2000bf05300 */
[----:B------:R-:W-:Y:S02]  /*75b0*/  IMAD.MOV.U32 R4, RZ, RZ, R16 ;  /* 0x000000ffff047224 */ /* 0x000fe400078e0010 */
[----:B------:R-:W-:Y:S01]  /*75c0*/  IMAD.MOV.U32 R5, RZ, RZ, R17 ;  /* 0x000000ffff057224 */ /* 0x000fe200078e0011 */
[----:B0-----:R-:W-:-:S09]  /*75d0*/  I2FP.F32.U32 R21, R19 ;  /* 0x0000001300157245 */ /* 0x001fd20000201000 */
[----:B------:R-:W-:Y:S05]  /*75e0*/  @!P0 BRA `(.L_x_177) ;  /* 0x0000000000288947 */ /* 0x000fea0003800000 */
[----:B------:R-:W-:Y:S02]  /*75f0*/  ULDC UR6, c[0x0][0x634] ;  /* 0x00018d0000067ab9 */ /* 0x000fe40000000800 */
[----:B------:R-:W-:-:S05]  /*7600*/  IADD3 R5, P0, R16, UR6, RZ ;  /* 0x0000000610057c10 */ /* 0x000fca000ff1e0ff */
[----:B------:R-:W-:-:S04]  /*7610*/  IMAD.X R15, RZ, RZ, R17, P0 ;  /* 0x000000ffff0f7224 */ /* 0x000fc800000e0611 */
[----:B------:R-:W-:-:S04]  /*7620*/  IMAD.WIDE.U32 R6, R15, UR4, RZ ;  /* 0x000000040f067c25 */ /* 0x000fc8000f8e00ff */
[----:B------:R-:W-:-:S04]  /*7630*/  IMAD.WIDE.U32 R6, P0, R5, UR5, R6 ;  /* 0x0000000505067c25 */ /* 0x000fc8000f800006 */
[----:B------:R-:W-:-:S04]  /*7640*/  IMAD.WIDE.U32 R4, R5, UR4, RZ ;  /* 0x0000000405047c25 */ /* 0x000fc8000f8e00ff */
[----:B------:R-:W-:Y:S01]  /*7650*/  IMAD.MOV.U32 R4, RZ, RZ, R7 ;  /* 0x000000ffff047224 */ /* 0x000fe200078e0007 */
[----:B------:R-:W-:Y:S01]  /*7660*/  IADD3 RZ, P1, R5, R6, RZ ;  /* 0x0000000605ff7210 */ /* 0x000fe20007f3e0ff */
[----:B------:R-:W-:-:S04]  /*7670*/  IMAD.X R5, RZ, RZ, RZ, P0 ;  /* 0x000000ffff057224 */ /* 0x000fc800000e06ff */
[----:B------:R-:W-:-:S08]  /*7680*/  IMAD.WIDE.U32.X R4, R15, UR5, R4, P1 ;  /* 0x000000050f047c25 */ /* 0x000fd000088e0404 */
.L_x_177:
[----:B------:R-:W-:Y:S01]  /*7690*/  FMUL R21, R21, UR8 ;  /* 0x0000000815157c20 */ /* 0x000fe20008400000 */
[--C-:B------:R-:W-:Y:S01]  /*76a0*/  SHF.R.U64 R15, R4, UR7, R5.reuse ;  /* 0x00000007040f7c19 */ /* 0x100fe20008001205 */
[----:B------:R-:W-:Y:S01]  /*76b0*/  ULDC.64 UR4, c[0x0][0x620] ;  /* 0x0001880000047ab9 */ /* 0x000fe20000000a00 */
[----:B------:R-:W-:Y:S01]  /*76c0*/  SHF.R.U32.HI R4, RZ, UR7, R5 ;  /* 0x00000007ff047c19 */ /* 0x000fe20008011605 */
[----:B------:R-:W-:Y:S01]  /*76d0*/  ULDC.64 UR6, c[0x0][0x640] ;  /* 0x0001900000067ab9 */ /* 0x000fe20000000a00 */
[----:B------:R-:W-:Y:S01]  /*76e0*/  IADD3 R5, P0, RZ, -R15, RZ ;  /* 0x8000000fff057210 */ /* 0x000fe20007f1e0ff */
[----:B------:R-:W0:Y:S04]  /*76f0*/  F2I.U32.TRUNC.NTZ R21, R21 ;  /* 0x0000001500157305 */ /* 0x000e28000020f000 */
[----:B------:R-:W-:Y:S01]  /*7700*/  IMAD.X R4, RZ, RZ, ~R4, P0 ;  /* 0x000000ffff047224 */ /* 0x000fe200000e0e04 */
[----:B------:R-:W-:-:S03]  /*7710*/  ISETP.NE.U32.AND P0, PT, RZ, UR6, PT ;  /* 0x00000006ff007c0c */ /* 0x000fc6000bf05070 */
[----:B------:R-:W-:Y:S01]  /*7720*/  IMAD R4, R4, UR4, RZ ;  /* 0x0000000404047c24 */ /* 0x000fe2000f8e02ff */
[----:B------:R-:W-:-:S03]  /*7730*/  ISETP.NE.AND.EX P0, PT, RZ, UR7, PT, P0 ;  /* 0x00000007ff007c0c */ /* 0x000fc6000bf05300 */
[C---:B------:R-:W-:Y:S01]  /*7740*/  IMAD R7, R5.reuse, UR5, R4 ;  /* 0x0000000505077c24 */ /* 0x040fe2000f8e0204 */
[----:B------:R-:W-:Y:S01]  /*7750*/  ULDC UR5, c[0x0][0x154] ;  /* 0x0000550000057ab9 */ /* 0x000fe20000000800 */
[----:B------:R-:W-:Y:S01]  /*7760*/  IMAD.WIDE.U32 R4, R5, UR4, R16 ;  /* 0x0000000405047c25 */ /* 0x000fe2000f8e0010 */
[----:B------:R-:W-:-:S03]  /*7770*/  ULDC UR4, c[0x0][0x618] ;  /* 0x0001860000047ab9 */ /* 0x000fc60000000800 */
[----:B0-----:R-:W-:Y:S02]  /*7780*/  IMAD.MOV R6, RZ, RZ, -R21 ;  /* 0x000000ffff067224 */ /* 0x001fe400078e0a15 */
[----:B------:R-:W0:Y:S01]  /*7790*/  LDC R21, c[0x0][0x148] ;  /* 0x00005200ff157b82 */ /* 0x000e220000000800 */
[----:B------:R-:W-:Y:S02]  /*77a0*/  IMAD.IADD R5, R5, 0x1, R7 ;  /* 0x0000000105057824 */ /* 0x000fe400078e0207 */
[----:B-1----:R-:W-:Y:S01]  /*77b0*/  IMAD R19, R20, R6, R19 ;  /* 0x0000000614137224 */ /* 0x002fe200078e0213 */
[----:B--2---:R-:W-:Y:S02]  /*77c0*/  I2FP.F32.U32 R6, R14 ;  /* 0x0000000e00067245 */ /* 0x004fe40000201000 */
[--C-:B------:R-:W-:Y:S02]  /*77d0*/  SHF.R.U64 R20, R4, UR4, R5.reuse ;  /* 0x0000000404147c19 */ /* 0x100fe40008001205 */
[----:B------:R-:W-:Y:S01]  /*77e0*/  SHF.R.U32.HI R5, RZ, UR4, R5 ;  /* 0x00000004ff057c19 */ /* 0x000fe20008011605 */
[----:B------:R-:W-:Y:S01]  /*77f0*/  FMUL R6, R6, UR5 ;  /* 0x0000000506067c20 */ /* 0x000fe20008400000 */
[----:B------:R-:W-:-:S02]  /*7800*/  ULDC UR4, c[0x0][0x608] ;  /* 0x0001820000047ab9 */ /* 0x000fc40000000800 */
[--C-:B------:R-:W-:Y:S01]  /*7810*/  SHF.R.U64 R23, R20, UR4, R5.reuse ;  /* 0x0000000414177c19 */ /* 0x100fe20008001205 */
[----:B------:R1:W2:Y:S01]  /*7820*/  F2I.U32.TRUNC.NTZ R24, R6 ;  /* 0x0000000600187305 */ /* 0x0002a2000020f000 */
[----:B------:R-:W-:Y:S01]  /*7830*/  SHF.R.U32.HI R4, RZ, UR4, R5 ;  /* 0x00000004ff047c19 */ /* 0x000fe20008011605 */
[----:B------:R-:W-:-:S03]  /*7840*/  ULDC UR4, c[0x0][0x658] ;  /* 0x0001960000047ab9 */ /* 0x000fc60000000800 */
[--C-:B------:R-:W-:Y:S02]  /*7850*/  SHF.R.U64 R22, R23, UR4, R4.reuse ;  /* 0x0000000417167c19 */ /* 0x100fe40008001204 */
[----:B------:R-:W-:-:S03]  /*7860*/  SHF.R.U32.HI R25, RZ, UR4, R4 ;  /* 0x00000004ff197c19 */ /* 0x000fc60008011604 */
[----:B------:R-:W-:Y:S02]  /*7870*/  IMAD.MOV.U32 R4, RZ, RZ, R22 ;  /* 0x000000ffff047224 */ /* 0x000fe400078e0016 */
[----:B------:R-:W-:Y:S01]  /*7880*/  IMAD.MOV.U32 R5, RZ, RZ, R25 ;  /* 0x000000ffff057224 */ /* 0x000fe200078e0019 */
[----:B-1----:R-:W-:Y:S06]  /*7890*/  @!P0 BRA `(.L_x_178) ;  /* 0x0000000000288947 */ /* 0x002fec0003800000 */
        /* <DEDUP_REMOVED lines=10> */
.L_x_178:
[----:B------:R-:W-:Y:S01]  /*7940*/  ISETP.NE.AND P0, PT, R2, 0x1, PT ;  /* 0x000000010200780c */ /* 0x000fe20003f05270 */
[----:B------:R-:W-:Y:S01]  /*7950*/  ULDC UR4, c[0x0][0x648] ;  /* 0x0001920000047ab9 */ /* 0x000fe20000000800 */
[----:B------:R-:W-:Y:S01]  /*7960*/  LOP3.LUT R23, R23, UR16, RZ, 0xc0, !PT ;  /* 0x0000001017177c12 */ /* 0x000fe2000f8ec0ff */
[----:B--2---:R-:W-:Y:S01]  /*7970*/  IMAD.MOV R24, RZ, RZ, -R24 ;  /* 0x000000ffff187224 */ /* 0x004fe200078e0a18 */
[----:B------:R-:W-:Y:S01]  /*7980*/  SHF.R.U64 R4, R4, UR4, R5 ;  /* 0x0000000404047c19 */ /* 0x000fe20008001205 */
[----:B------:R-:W-:Y:S01]  /*7990*/  ULDC UR4, c[0x0][0x638] ;  /* 0x00018e0000047ab9 */ /* 0x000fe20000000800 */
[----:B------:R-:W-:Y:S01]  /*79a0*/  LOP3.LUT R7, R20, UR15, RZ, 0xc0, !PT ;  /* 0x0000000f14077c12 */ /* 0x000fe2000f8ec0ff */
[----:B------:R-:W-:Y:S01]  /*79b0*/  ULDC UR5, c[0x0][0x610] ;  /* 0x0001840000057ab9 */ /* 0x000fe20000000800 */
[----:B------:R-:W-:Y:S02]  /*79c0*/  IMAD.MOV.U32 R6, RZ, RZ, R15 ;  /* 0x000000ffff067224 */ /* 0x000fe400078e000f */
[----:B------:R-:W-:-:S02]  /*79d0*/  IMAD.MOV R5, RZ, RZ, -R4 ;  /* 0x000000ffff057224 */ /* 0x000fc400078e0a04 */
[----:B------:R-:W-:Y:S02]  /*79e0*/  IMAD R4, R4, UR17, R23 ;  /* 0x0000001104047c24 */ /* 0x000fe4000f8e0217 */
[----:B0-----:R-:W-:Y:S02]  /*79f0*/  @P0 IMAD R19, R21, R24, R14 ;  /* 0x0000001815130224 */ /* 0x001fe400078e020e */
[----:B------:R-:W-:Y:S01]  /*7a00*/  IMAD R22, R5, UR4, R22 ;  /* 0x0000000405167c24 */ /* 0x000fe2000f8e0216 */
[----:B------:R-:W-:Y:S01]  /*7a10*/  ULDC UR4, c[0x0][0x600] ;  /* 0x0001800000047ab9 */ /* 0x000fe20000000800 */
[----:B------:R-:W-:Y:S02]  /*7a20*/  IMAD R21, R4, UR5, R19 ;  /* 0x0000000504157c24 */ /* 0x000fe4000f8e0213 */
[----:B------:R-:W-:Y:S02]  /*7a30*/  IMAD R22, R22, UR4, R7 ;  /* 0x0000000416167c24 */ /* 0x000fe4000f8e0207 */
[----:B------:R-:W-:-:S03]  /*7a40*/  IMAD.MOV.U32 R4, RZ, RZ, 0x1 ;  /* 0x00000001ff047424 */ /* 0x000fc600078e00ff */
[----:B------:R-:W-:Y:S02]  /*7a50*/  SEL R19, R22, R21, !P0 ;  /* 0x0000001516137207 */ /* 0x000fe40004000000 */
[----:B------:R-:W-:-:S07]  /*7a60*/  SEL R21, R21, R22, !P0 ;  /* 0x0000001615157207 */ /* 0x000fce0004000000 */
.L_x_176:
[----:B------:R-:W-:Y:S05]  /*7a70*/  BSYNC B1 ;  /* 0x0000000000017941 */ /* 0x000fea0003800000 */
.L_x_175:
[----:B------:R-:W-:-:S13]  /*7a80*/  LOP3.LUT P0, RZ, R4, 0xff, RZ, 0xc0, !PT ;  /* 0x000000ff04ff7812 */ /* 0x000fda000780c0ff */
[----:B------:R-:W-:Y:S05]  /*7a90*/  @P0 BRA `(.L_x_179) ;  /* 0xfffffff400300947 */ /* 0x000fea000383ffff */
[----:B------:R-:W-:Y:S05]  /*7aa0*/  BSYNC B0 ;  /* 0x0000000000007941 */ /* 0x000fea0003800000 */
.L_x_168:
[----:B------:R-:W-:-:S03]  /*7ab0*/  UMOV UR4, 0xffffffff ;  /* 0xffffffff00047882 */ /* 0x000fc60000000000 */
[----:B------:R-:W-:Y:S05]  /*7ac0*/  BRA.DIV UR4, `(.L_x_180) ;  /* 0x0000000604807947 */ /* 0x000fea000b800000 */
[----:B------:R-:W-:-:S13]  /*7ad0*/  ELECT P6, URZ, PT ;  /* 0x00000000003f782f */ /* 0x000fda00038c0000 */
.L_x_197:
[----:B------:R-:W-:Y:S04]  /*7ae0*/  BSSY B0, `(.L_x_181) ;  /* 0x0000046000007945 */ /* 0x000fe80003800000 */
[----:B------:R-:W-:Y:S05]  /*7af0*/  @!P6 BRA `(.L_x_182) ;  /* 0x000000040010e947 */ /* 0x000fea0003800000 */
[----:B------:R-:W-:-:S04]  /*7b00*/  LOP3.LUT R18, R18, 0x2, RZ, 0xfc, !PT ;  /* 0x0000000212127812 */ /* 0x000fc800078efcff */
[----:B------:R-:W-:-:S13]  /*7b10*/  ISETP.NE.AND P0, PT, R18, 0x3, PT ;  /* 0x000000031200780c */ /* 0x000fda0003f05270 */
[----:B------:R-:W-:Y:S05]  /*7b20*/  @!P0 BRA `(.L_x_183) ;  /* 0x0000000000048947 */ /* 0x000fea0003800000 */
[----:B------:R-:W-:Y:S01]  /*7b30*/  BPT.TRAP 0x1 ;  /* 0x000000040000795c */ /* 0x000fe20000300000 */
.L_x_183:
[----:B------:R-:W0:Y:S01]  /*7b40*/  S2R R5, SR_CgaCtaId ;  /* 0x0000000000057919 */ /* 0x000e220000008800 */
[----:B------:R-:W-:Y:S02]  /*7b50*/  MOV R0, 0x400 ;  /* 0x0000040000007802 */ /* 0x000fe40000000f00 */
[----:B------:R-:W-:Y:S02]  /*7b60*/  SHF.L.U32 R2, R3, 0x1f, RZ ;  /* 0x0000001f03027819 */ /* 0x000fe400000006ff */
[----:B0-----:R-:W-:-:S05]  /*7b70*/  LEA R5, R5, R0, 0x18 ;  /* 0x0000000005057211 */ /* 0x001fca00078ec0ff */
[----:B------:R-:W-:-:S04]  /*7b80*/  VIADD R5, R5, 0x38 ;  /* 0x0000003805057836 */ /* 0x000fc80000000000 */
[C---:B------:R-:W-:Y:S02]  /*7b90*/  IMAD R7, R8.reuse, 0x8, R5 ;  /* 0x0000000808077824 */ /* 0x040fe400078e0205 */
[----:B------:R-:W-:Y:S02]  /*7ba0*/  VIADD R8, R8, 0x1 ;  /* 0x0000000108087836 */ /* 0x000fe40000000000 */
[----:B------:R-:W0:Y:S03]  /*7bb0*/  SYNCS.PHASECHK.TRANS64.TRYWAIT P0, [R7+URZ], R2 ;  /* 0x00000002070075a7 */ /* 0x000e26000800017f */
[----:B------:R-:W-:-:S04]  /*7bc0*/  ISETP.NE.AND P1, PT, R8, 0x7, PT ;  /* 0x000000070800780c */ /* 0x000fc80003f25270 */
[----:B------:R-:W-:Y:S02]  /*7bd0*/  SEL R0, RZ, 0x1, P1 ;  /* 0x00000001ff007807 */ /* 0x000fe40000800000 */
[----:B------:R-:W-:Y:S02]  /*7be0*/  SEL R8, R8, RZ, P1 ;  /* 0x000000ff08087207 */ /* 0x000fe40000800000 */
[----:B------:R-:W-:-:S03]  /*7bf0*/  LOP3.LUT R9, R3, R0, RZ, 0x3c, !PT ;  /* 0x0000000003097212 */ /* 0x000fc600078e3cff */
[----:B------:R-:W-:Y:S01]  /*7c00*/  IMAD R6, R8, 0x8, R5 ;  /* 0x0000000808067824 */ /* 0x000fe200078e0205 */
[----:B------:R-:W-:Y:S01]  /*7c10*/  SHF.L.U32 R3, R9, 0x1f, RZ ;  /* 0x0000001f09037819 */ /* 0x000fe200000006ff */
[----:B0-----:R-:W-:Y:S06]  /*7c20*/  @!P0 BRA `(.L_x_184) ;  /* 0x0000000400488947 */ /* 0x001fec0003800000 */
.L_x_198:
[----:B------:R-:W1:Y:S01]  /*7c30*/  SYNCS.PHASECHK.TRANS64.TRYWAIT P0, [R6+URZ], R3 ;  /* 0x00000003060075a7 */ /* 0x000e62000800017f */
[----:B------:R-:W-:-:S05]  /*7c40*/  VIADD R0, R8, 0x1 ;  /* 0x0000000108007836 */ /* 0x000fca0000000000 */
[----:B------:R-:W-:-:S04]  /*7c50*/  ISETP.NE.AND P1, PT, R0, 0x7, PT ;  /* 0x000000070000780c */ /* 0x000fc80003f25270 */
[----:B0-----:R-:W-:Y:S02]  /*7c60*/  SEL R2, RZ, 0x1, P1 ;  /* 0x00000001ff027807 */ /* 0x001fe40000800000 */
[----:B------:R-:W-:Y:S02]  /*7c70*/  SEL R0, R0, RZ, P1 ;  /* 0x000000ff00007207 */ /* 0x000fe40000800000 */
[----:B------:R-:W-:-:S03]  /*7c80*/  LOP3.LUT R9, R9, R2, RZ, 0x3c, !PT ;  /* 0x0000000209097212 */ /* 0x000fc600078e3cff */
[----:B------:R-:W-:Y:S01]  /*7c90*/  IMAD R7, R0, 0x8, R5 ;  /* 0x0000000800077824 */ /* 0x000fe200078e0205 */
[----:B------:R-:W-:Y:S01]  /*7ca0*/  SHF.L.U32 R4, R9, 0x1f, RZ ;  /* 0x0000001f09047819 */ /* 0x000fe200000006ff */
[----:B-1----:R-:W-:Y:S06]  /*7cb0*/  @!P0 BRA `(.L_x_185) ;  /* 0x0000000400388947 */ /* 0x002fec0003800000 */
.L_x_199:
[----:B------:R-:W1:Y:S01]  /*7cc0*/  SYNCS.PHASECHK.TRANS64.TRYWAIT P0, [R7+URZ], R4 ;  /* 0x00000004070075a7 */ /* 0x000e62000800017f */
[----:B------:R-:W-:-:S05]  /*7cd0*/  VIADD R0, R0, 0x1 ;  /* 0x0000000100007836 */ /* 0x000fca0000000000 */
[----:B------:R-:W-:-:S04]  /*7ce0*/  ISETP.NE.AND P1, PT, R0, 0x7, PT ;  /* 0x000000070000780c */ /* 0x000fc80003f25270 */
[----:B------:R-:W-:Y:S02]  /*7cf0*/  SEL R2, RZ, 0x1, P1 ;  /* 0x00000001ff027807 */ /* 0x000fe40000800000 */
[----:B------:R-:W-:Y:S02]  /*7d00*/  SEL R0, R0, RZ, P1 ;  /* 0x000000ff00007207 */ /* 0x000fe40000800000 */
[----:B------:R-:W-:-:S03]  /*7d10*/  LOP3.LUT R9, R9, R2, RZ, 0x3c, !PT ;  /* 0x0000000209097212 */ /* 0x000fc600078e3cff */
[----:B0-----:R-:W-:Y:S01]  /*7d20*/  IMAD R6, R0, 0x8, R5 ;  /* 0x0000000800067824 */ /* 0x001fe200078e0205 */
[----:B------:R-:W-:Y:S01]  /*7d30*/  SHF.L.U32 R3, R9, 0x1f, RZ ;  /* 0x0000001f09037819 */ /* 0x000fe200000006ff */
[----:B-1----:R-:W-:Y:S06]  /*7d40*/  @!P0 BRA `(.L_x_186) ;  /* 0x0000000400288947 */ /* 0x002fec0003800000 */
.L_x_200:
        /* <DEDUP_REMOVED lines=9> */
.L_x_201:
        /* <DEDUP_REMOVED lines=9> */
.L_x_202:
[----:B------:R-:W1:Y:S01]  /*7e70*/  SYNCS.PHASECHK.TRANS64.TRYWAIT P0, [R6+URZ], R3 ;  /* 0x00000003060075a7 */ /* 0x000e62000800017f */
[----:B------:R-:W-:-:S05]  /*7e80*/  VIADD R0, R0, 0x1 ;  /* 0x0000000100007836 */ /* 0x000fca0000000000 */
[----:B------:R-:W-:-:S04]  /*7e90*/  ISETP.NE.AND P1, PT, R0, 0x7, PT ;  /* 0x000000070000780c */ /* 0x000fc80003f25270 */
[----:B------:R-:W-:Y:S02]  /*7ea0*/  SEL R2, RZ, 0x1, P1 ;  /* 0x00000001ff027807 */ /* 0x000fe40000800000 */
[----:B------:R-:W-:Y:S02]  /*7eb0*/  SEL R0, R0, RZ, P1 ;  /* 0x000000ff00007207 */ /* 0x000fe40000800000 */
[----:B------:R-:W-:Y:S01]  /*7ec0*/  LOP3.LUT R2, R9, R2, RZ, 0x3c, !PT ;  /* 0x0000000209027212 */ /* 0x000fe200078e3cff */
[----:B-1----:R-:W-:Y:S06]  /*7ed0*/  @!P0 BRA `(.L_x_189) ;  /* 0x0000000400008947 */ /* 0x002fec0003800000 */
.L_x_203:
[----:B------:R-:W-:Y:S01]  /*7ee0*/  IMAD R5, R0, 0x8, R5 ;  /* 0x0000000800057824 */ /* 0x000fe200078e0205 */
[----:B------:R-:W-:-:S07]  /*7ef0*/  SHF.L.U32 R0, R2, 0x1f, RZ ;  /* 0x0000001f02007819 */ /* 0x000fce00000006ff */
.L_x_190:
[----:B--2---:R2:W3:Y:S02]  /*7f00*/  SYNCS.PHASECHK.TRANS64.TRYWAIT P0, [R5+URZ], R0 ;  /* 0x00000000050075a7 */ /* 0x0044e4000800017f */
[----:B---3--:R-:W-:Y:S05]  /*7f10*/  @!P0 NANOSLEEP.SYNCS 0x989680 ;  /* 0x009896800000895d */ /* 0x008fea0003900000 */
[----:B------:R-:W3:Y:S02]  /*7f20*/  @!P0 SYNCS.PHASECHK.TRANS64 P0, [R5+URZ], R0 ;  /* 0x00000000050085a7 */ /* 0x000ee4000800007f */
[----:B---3--:R-:W-:Y:S05]  /*7f30*/  @!P0 BRA `(.L_x_190) ;  /* 0xfffffffc00f08947 */ /* 0x008fea000383ffff */
.L_x_182:
[----:B------:R-:W-:Y:S05]  /*7f40*/  BSYNC B0 ;  /* 0x0000000000007941 */ /* 0x000fea0003800000 */
.L_x_181:
[----:B------:R-:W-:Y:S05]  /*7f50*/  EXIT ;  /* 0x000000000000794d */ /* 0x000fea0003800000 */
.L_x_21:
[----:B-1----:R1:W2:Y:S02]  /*7f60*/  SYNCS.PHASECHK.TRANS64.TRYWAIT P1, [R3+URZ], R0 ;  /* 0x00000000030075a7 */ /* 0x0022a4000802017f */
[----:B--2---:R-:W-:Y:S05]  /*7f70*/  @!P1 NANOSLEEP.SYNCS 0x989680 ;  /* 0x009896800000995d */ /* 0x004fea0003900000 */
[----:B------:R-:W2:Y:S02]  /*7f80*/  @!P1 SYNCS.PHASECHK.TRANS64 P1, [R3+URZ], R0 ;  /* 0x00000000030095a7 */ /* 0x000ea4000802007f */
[----:B--2---:R-:W-:Y:S05]  /*7f90*/  @!P1 BRA `(.L_x_21) ;  /* 0xfffffffc00f09947 */ /* 0x004fea000383ffff */
[----:B------:R-:W-:Y:S05]  /*7fa0*/  BRA `(.L_x_20) ;  /* 0xffffff9400fc7947 */ /* 0x000fea000383ffff */
.L_x_26:
[----:B-1----:R1:W2:Y:S02]  /*7fb0*/  SYNCS.PHASECHK.TRANS64.TRYWAIT P1, [R5+URZ], R4 ;  /* 0x00000004050075a7 */ /* 0x0022a4000802017f */
[----:B--2---:R-:W-:Y:S05]  /*7fc0*/  @!P1 NANOSLEEP.SYNCS 0x989680 ;  /* 0x009896800000995d */ /* 0x004fea0003900000 */
[----:B------:R-:W2:Y:S02]  /*7fd0*/  @!P1 SYNCS.PHASECHK.TRANS64 P1, [R5+URZ], R4 ;  /* 0x00000004050095a7 */ /* 0x000ea4000802007f */
[----:B--2---:R-:W-:Y:S05]  /*7fe0*/  @!P1 BRA `(.L_x_26) ;  /* 0xfffffffc00f09947 */ /* 0x004fea000383ffff */
[----:B------:R-:W-:Y:S05]  /*7ff0*/  BRA `(.L_x_25) ;  /* 0xffffff9800d87947 */ /* 0x000fea000383ffff */
.L_x_169:
[----:B------:R-:W-:Y:S01]  /*8000*/  BSSY B1, `(.L_x_191) ;  /* 0x0000006000017945 */ /* 0x000fe20003800000 */
[----:B------:R-:W-:-:S07]  /*8010*/  IMAD.MOV.U32 R15, RZ, RZ, -0x1 ;  /* 0xffffffffff0f7424 */ /* 0x000fce00078e00ff */
[----:B------:R-:W-:Y:S05]  /*8020*/  WARPSYNC.COLLECTIVE R15, `(.L_x_192) ;  /* 0x000000000f0c7348 */ /* 0x000fea0003c00000 */
[----:B------:R-:W-:Y:S02]  /*8030*/  ELECT P6, UR62, PT ;  /* 0x00000000003e782f */ /* 0x000fe400038c0000 */
[----:B------:R-:W-:Y:S01]  /*8040*/  MOV R14, UR62 ;  /* 0x0000003e000e7c02 */ /* 0x000fe20008000f00 */
[----:B------:R-:W-:Y:S10]  /*8050*/  ENDCOLLECTIVE ;  /* 0x000000000000791b */ /* 0x000ff40003800000 */
.L_x_192:
[----:B------:R-:W-:Y:S05]  /*8060*/  BSYNC B1 ;  /* 0x0000000000017941 */ /* 0x000fea0003800000 */
.L_x_191:
[----:B------:R-:W-:Y:S05]  /*8070*/  BRA `(.L_x_193) ;  /* 0xffffffec00c47947 */ /* 0x000fea000383ffff */
.L_x_172:
[----:B-1----:R1:W2:Y:S02]  /*8080*/  SYNCS.PHASECHK.TRANS64.TRYWAIT P0, [R23+URZ+0x38], R14 ;  /* 0x0000380e170075a7 */ /* 0x0022a4000800017f */
[----:B--2---:R-:W-:Y:S05]  /*8090*/  @!P0 NANOSLEEP.SYNCS 0x989680 ;  /* 0x009896800000895d */ /* 0x004fea0003900000 */
[----:B------:R-:W2:Y:S02]  /*80a0*/  @!P0 SYNCS.PHASECHK.TRANS64 P0, [R23+URZ+0x38], R14 ;  /* 0x0000380e170085a7 */ /* 0x000ea4000800007f */
[----:B--2---:R-:W-:Y:S05]  /*80b0*/  @!P0 BRA `(.L_x_172) ;  /* 0xfffffffc00f08947 */ /* 0x004fea000383ffff */
[----:B------:R-:W-:Y:S05]  /*80c0*/  BRA `(.L_x_194) ;  /* 0xfffffff000047947 */ /* 0x000fea000383ffff */
.L_x_180:
[----:B------:R-:W-:Y:S01]  /*80d0*/  BSSY B0, `(.L_x_195) ;  /* 0x0000006000007945 */ /* 0x000fe20003800000 */
[----:B------:R-:W-:-:S07]  /*80e0*/  IMAD.MOV.U32 R15, RZ, RZ, -0x1 ;  /* 0xffffffffff0f7424 */ /* 0x000fce00078e00ff */
[----:B------:R-:W-:Y:S05]  /*80f0*/  WARPSYNC.COLLECTIVE R15, `(.L_x_196) ;  /* 0x000000000f0c7348 */ /* 0x000fea0003c00000 */
[----:B------:R-:W-:Y:S02]  /*8100*/  ELECT P6, UR62, PT ;  /* 0x00000000003e782f */ /* 0x000fe400038c0000 */
[----:B------:R-:W-:Y:S01]  /*8110*/  MOV R14, UR62 ;  /* 0x0000003e000e7c02 */ /* 0x000fe20008000f00 */
[----:B------:R-:W-:Y:S10]  /*8120*/  ENDCOLLECTIVE ;  /* 0x000000000000791b */ /* 0x000ff40003800000 */
.L_x_196:
[----:B------:R-:W-:Y:S05]  /*8130*/  BSYNC B0 ;  /* 0x0000000000007941 */ /* 0x000fea0003800000 */
.L_x_195:
[----:B------:R-:W-:Y:S05]  /*8140*/  BRA `(.L_x_197) ;  /* 0xfffffff800647947 */ /* 0x000fea000383ffff */
.L_x_184:
[----:B0-----:R0:W1:Y:S02]  /*8150*/  SYNCS.PHASECHK.TRANS64.TRYWAIT P0, [R7+URZ], R2 ;  /* 0x00000002070075a7 */ /* 0x001064000800017f */
[----:B-1----:R-:W-:Y:S05]  /*8160*/  @!P0 NANOSLEEP.SYNCS 0x989680 ;  /* 0x009896800000895d */ /* 0x002fea0003900000 */
[----:B------:R-:W1:Y:S02]  /*8170*/  @!P0 SYNCS.PHASECHK.TRANS64 P0, [R7+URZ], R2 ;  /* 0x00000002070085a7 */ /* 0x000e64000800007f */
[----:B-1----:R-:W-:Y:S05]  /*8180*/  @!P0 BRA `(.L_x_184) ;  /* 0xfffffffc00f08947 */ /* 0x002fea000383ffff */
[----:B------:R-:W-:Y:S05]  /*8190*/  BRA `(.L_x_198) ;  /* 0xfffffff800a47947 */ /* 0x000fea000383ffff */
.L_x_185:
[----:B0-----:R0:W1:Y:S02]  /*81a0*/  SYNCS.PHASECHK.TRANS64.TRYWAIT P0, [R6+URZ], R3 ;  /* 0x00000003060075a7 */ /* 0x001064000800017f */
[----:B-1----:R-:W-:Y:S05]  /*81b0*/  @!P0 NANOSLEEP.SYNCS 0x989680 ;  /* 0x009896800000895d */ /* 0x002fea0003900000 */
[----:B------:R-:W1:Y:S02]  /*81c0*/  @!P0 SYNCS.PHASECHK.TRANS64 P0, [R6+URZ], R3 ;  /* 0x00000003060085a7 */ /* 0x000e64000800007f */
[----:B-1----:R-:W-:Y:S05]  /*81d0*/  @!P0 BRA `(.L_x_185) ;  /* 0xfffffffc00f08947 */ /* 0x002fea000383ffff */
[----:B------:R-:W-:Y:S05]  /*81e0*/  BRA `(.L_x_199) ;  /* 0xfffffff800b47947 */ /* 0x000fea000383ffff */
.L_x_186:
[----:B0-----:R0:W1:Y:S02]  /*81f0*/  SYNCS.PHASECHK.TRANS64.TRYWAIT P0, [R7+URZ], R4 ;  /* 0x00000004070075a7 */ /* 0x001064000800017f */
[----:B-1----:R-:W-:Y:S05]  /*8200*/  @!P0 NANOSLEEP.SYNCS 0x989680 ;  /* 0x009896800000895d */ /* 0x002fea0003900000 */
[----:B------:R-:W1:Y:S02]  /*8210*/  @!P0 SYNCS.PHASECHK.TRANS64 P0, [R7+URZ], R4 ;  /* 0x00000004070085a7 */ /* 0x000e64000800007f */
[----:B-1----:R-:W-:Y:S05]  /*8220*/  @!P0 BRA `(.L_x_186) ;  /* 0xfffffffc00f08947 */ /* 0x002fea000383ffff */
[----:B------:R-:W-:Y:S05]  /*8230*/  BRA `(.L_x_200) ;  /* 0xfffffff800c47947 */ /* 0x000fea000383ffff */
.L_x_187:
[----:B0-----:R0:W1:Y:S02]  /*8240*/  SYNCS.PHASECHK.TRANS64.TRYWAIT P0, [R6+URZ], R3 ;  /* 0x00000003060075a7 */ /* 0x001064000800017f */
[----:B-1----:R-:W-:Y:S05]  /*8250*/  @!P0 NANOSLEEP.SYNCS 0x989680 ;  /* 0x009896800000895d */ /* 0x002fea0003900000 */
[----:B------:R-:W1:Y:S02]  /*8260*/  @!P0 SYNCS.PHASECHK.TRANS64 P0, [R6+URZ], R3 ;  /* 0x00000003060085a7 */ /* 0x000e64000800007f */
[----:B-1----:R-:W-:Y:S05]  /*8270*/  @!P0 BRA `(.L_x_187) ;  /* 0xfffffffc00f08947 */ /* 0x002fea000383ffff */
[----:B------:R-:W-:Y:S05]  /*8280*/  BRA `(.L_x_201) ;  /* 0xfffffff800d47947 */ /* 0x000fea000383ffff */
.L_x_188:
[----:B0-----:R0:W1:Y:S02]  /*8290*/  SYNCS.PHASECHK.TRANS64.TRYWAIT P0, [R7+URZ], R4 ;  /* 0x00000004070075a7 */ /* 0x001064000800017f */
[----:B-1----:R-:W-:Y:S05]  /*82a0*/  @!P0 NANOSLEEP.SYNCS 0x989680 ;  /* 0x009896800000895d */ /* 0x002fea0003900000 */
[----:B------:R-:W1:Y:S02]  /*82b0*/  @!P0 SYNCS.PHASECHK.TRANS64 P0, [R7+URZ], R4 ;  /* 0x00000004070085a7 */ /* 0x000e64000800007f */
[----:B-1----:R-:W-:Y:S05]  /*82c0*/  @!P0 BRA `(.L_x_188) ;  /* 0xfffffffc00f08947 */ /* 0x002fea000383ffff */
[----:B------:R-:W-:Y:S05]  /*82d0*/  BRA `(.L_x_202) ;  /* 0xfffffff800e47947 */ /* 0x000fea000383ffff */
.L_x_189:
[----:B-1----:R1:W2:Y:S02]  /*82e0*/  SYNCS.PHASECHK.TRANS64.TRYWAIT P0, [R6+URZ], R3 ;  /* 0x00000003060075a7 */ /* 0x0022a4000800017f */
[----:B--2---:R-:W-:Y:S05]  /*82f0*/  @!P0 NANOSLEEP.SYNCS 0x989680 ;  /* 0x009896800000895d */ /* 0x004fea0003900000 */
[----:B------:R-:W2:Y:S02]  /*8300*/  @!P0 SYNCS.PHASECHK.TRANS64 P0, [R6+URZ], R3 ;  /* 0x00000003060085a7 */ /* 0x000ea4000800007f */
[----:B--2---:R-:W-:Y:S05]  /*8310*/  @!P0 BRA `(.L_x_189) ;  /* 0xfffffffc00f08947 */ /* 0x004fea000383ffff */
[----:B------:R-:W-:Y:S05]  /*8320*/  BRA `(.L_x_203) ;  /* 0xfffffff800ec7947 */ /* 0x000fea000383ffff */
.L_x_204:
[----:B------:R-:W-:-:S00]  /*8330*/  BRA `(.L_x_204) ;  /* 0xfffffffc00fc7947 */ /* 0x000fc0000383ffff */
[----:B------:R-:W-:-:S00]  /*8340*/  NOP ;  /* 0x0000000000007918 */ /* 0x000fc00000000000 */
        /* <DEDUP_REMOVED lines=11> */
.L_x_205:


//--------------------- .nv.global.init           --------------------------
	.section	.nv.global.init,"aw",@progbits
.nv.global.init:
	.type		$str$22,@object
	.size		$str$22,($str$23 - $str$22)
$str$22:
        /*0000*/ 	.byte	0x6b, 0x5f, 0x74, 0x69, 0x6c, 0x65, 0x5f, 0x63, 0x6f, 0x75, 0x6e, 0x74, 0x20, 0x3e, 0x3d, 0x20
        /*0010*/ 	.byte	0x31, 0x00
	.type		$str$23,@object
	.size		$str$23,(__unnamed_1 - $str$23)
$str$23:
        /*0012*/ 	.byte	0x2f, 0x74, 0x6d, 0x70, 0x2f, 0x63, 0x75, 0x74, 0x6c, 0x61, 0x73, 0x73, 0x5f, 0x73, 0x77, 0x65
        /*0022*/ 	.byte	0x65, 0x70, 0x5f, 0x73, 0x72, 0x63, 0x2f, 0x69, 0x6e, 0x63, 0x6c, 0x75, 0x64, 0x65, 0x2f, 0x63
        /*0032*/ 	.byte	0x75, 0x74, 0x6c, 0x61, 0x73, 0x73, 0x2f, 0x67, 0x65, 0x6d, 0x6d, 0x2f, 0x63, 0x6f, 0x6c, 0x6c
        /*0042*/ 	.byte	0x65, 0x63, 0x74, 0x69, 0x76, 0x65, 0x2f, 0x73, 0x6d, 0x39, 0x30, 0x5f, 0x6d, 0x6d, 0x61, 0x5f
        /*0052*/ 	.byte	0x74, 0x6d, 0x61, 0x5f, 0x67, 0x6d, 0x6d, 0x61, 0x5f, 0x73, 0x73, 0x5f, 0x77, 0x61, 0x72, 0x70
        /*0062*/ 	.byte	0x73, 0x70, 0x65, 0x63, 0x69, 0x61, 0x6c, 0x69, 0x7a, 0x65, 0x64, 0x2e, 0x68, 0x70, 0x70, 0x00
	.type		__unnamed_1,@object
	.size		__unnamed_1,(.L_0 - __unnamed_1)
__unnamed_1:
        /*0072*/ 	.byte	0x76, 0x6f, 0x69, 0x64, 0x20, 0x63, 0x75, 0x74, 0x6c, 0x61, 0x73, 0x73, 0x3a, 0x3a, 0x67, 0x65
        /* <DEDUP_REMOVED lines=180> */
        /*0bc2*/ 	.byte	0x75, 0x74, 0x65, 0x3a, 0x3a, 0x69, 0x64, 0x65, 0x6e, 0x74, 0x69, 0x74, 0x79, 0x5d, 0x00
.L_0:


//--------------------- .nv.shared._ZN7cutlass13device_kernelINS_4gemm6kernel13GemmUniversalIN4cute5tupleIJiiiiEEENS1_10collective13CollectiveMmaINS1_34MainloopSm90TmaGmmaWarpSpecializedILi7ENS5_IJNS4_1CILi1EEENSA_ILi2EEESB_EEENS1_35KernelTmaWarpSpecializedCooperativeEEENS5_IJNSA_ILi128EEESG_NSA_ILi64EEEEEENS_10bfloat16_tENS5_IJlSB_lEEESJ_SK_NS4_8TiledMMAINS4_8MMA_AtomIJNS4_4SM904GMMA28MMA_64x128x16_F32BF16BF16_SSILNSO_5MajorE0ELSQ_0ELNSO_7ScaleInE1ELSR_1EEEEEENS4_6LayoutINS5_IJSC_SB_SB_EEENS5_IJSB_NSA_ILi0EEESW_EEEEENS5_IJNS4_10UnderscoreESZ_SZ_EEEEENS4_23SM90_TMA_LOAD_MULTICASTENS4_14ComposedLayoutINS4_7SwizzleILi3ELi4ELi3EEENS4_18smem_ptr_flag_bitsILi16EEENSU_INS5_IJNSA_ILi8EEESH_EEENS5_IJSH_SB_EEEEEEEvNS4_8identityENS4_13SM90_TMA_LOADES1C_vS1D_EENS_8epilogue10collective6detail29Sm90TmaWarpSpecializedAdapterINS1H_15DefaultEpilogueISJ_SK_SK_NS1G_6thread17LinearCombinationISJ_Li1EffLNS1L_9ScaleType4KindE0ELNS_15FloatRoundStyleE2ESJ_EENS1_15EpilogueDefaultEEEEEvvEEEEvNT_6ParamsE --------------------------
	.section	.nv.shared._ZN7cutlass13device_kernelINS_4gemm6kernel13GemmUniversalIN4cute5tupleIJiiiiEEENS1_10collective13CollectiveMmaINS1_34MainloopSm90TmaGmmaWarpSpecializedILi7ENS5_IJNS4_1CILi1EEENSA_ILi2EEESB_EEENS1_35KernelTmaWarpSpecializedCooperativeEEENS5_IJNSA_ILi128EEESG_NSA_ILi64EEEEEENS_10bfloat16_tENS5_IJlSB_lEEESJ_SK_NS4_8TiledMMAINS4_8MMA_AtomIJNS4_4SM904GMMA28MMA_64x128x16_F32BF16BF16_SSILNSO_5MajorE0ELSQ_0ELNSO_7ScaleInE1ELSR_1EEEEEENS4_6LayoutINS5_IJSC_SB_SB_EEENS5_IJSB_NSA_ILi0EEESW_EEEEENS5_IJNS4_10UnderscoreESZ_SZ_EEEEENS4_23SM90_TMA_LOAD_MULTICASTENS4_14ComposedLayoutINS4_7SwizzleILi3ELi4ELi3EEENS4_18smem_ptr_flag_bitsILi16EEENSU_INS5_IJNSA_ILi8EEESH_EEENS5_IJSH_SB_EEEEEEEvNS4_8identityENS4_13SM90_TMA_LOADES1C_vS1D_EENS_8epilogue10collective6detail29Sm90TmaWarpSpecializedAdapterINS1H_15DefaultEpilogueISJ_SK_SK_NS1G_6thread17LinearCombinationISJ_Li1EffLNS1L_9ScaleType4KindE0ELNS_15FloatRoundStyleE2ESJ_EENS1_15EpilogueDefaultEEEEEvvEEEEvNT_6ParamsE,"aw",@nobits
	.sectionflags	@""
	.align	16
	.zero		1024


//--------------------- .nv.shared.reserved.0     --------------------------
	.section	.nv.shared.reserved.0,"aw",@nobits
	.weak		__nv_reservedSMEM_offset_0_alias
	.size		__nv_reservedSMEM_offset_0_alias, 0, 0
	.other		__nv_reservedSMEM_offset_0_alias,@"STO_CUDA_RESERVED_SHARED STV_DEFAULT"
__nv_reservedSMEM_offset_0_alias:
	.zero		0


//--------------------- .nv.global                --------------------------
	.section	.nv.global,"aw",@nobits
.nv.global:
	.type		_ZN39_INTERNAL_39d17f0a_4_k_cu_0f6fe88d_27014cute1_E,@object
	.size		_ZN39_INTERNAL_39d17f0a_4_k_cu_0f6fe88d_27014cute1_E,(_ZN39_INTERNAL_39d17f0a_4_k_cu_0f6fe88d_27014cuda3std3__45__cpo6cbeginE - _ZN39_INTERNAL_39d17f0a_4_k_cu_0f6fe88d_27014cute1_E)
_ZN39_INTERNAL_39d17f0a_4_k_cu_0f6fe88d_27014cute1_E:
	.zero		1
	.type		_ZN39_INTERNAL_39d17f0a_4_k_cu_0f6fe88d_27014cuda3std3__45__cpo6cbeginE,@object
	.size		_ZN39_INTERNAL_39d17f0a_4_k_cu_0f6fe88d_27014cuda3std3__45__cpo6cbeginE,(_ZN39_INTERNAL_39d17f0a_4_k_cu_0f6fe88d_27014cuda3std3__48in_placeE - _ZN39_INTERNAL_39d17f0a_4_k_cu_0f6fe88d_27014cuda3std3__45__cpo6cbeginE)
_ZN39_INTERNAL_39d17f0a_4_k_cu_0f6fe88d_27014cuda3std3__45__cpo6cbeginE:
	.zero		1
	.type		_ZN39_INTERNAL_39d17f0a_4_k_cu_0f6fe88d_27014cuda3std3__48in_placeE,@object
	.size		_ZN39_INTERNAL_39d17f0a_4_k_cu_0f6fe88d_27014cuda3std3__48in_placeE,(_ZN39_INTERNAL_39d17f0a_4_k_cu_0f6fe88d_27014cuda3std6ranges3__45__cpo9iter_moveE - _ZN39_INTERNAL_39d17f0a_4_k_cu_0f6fe88d_27014cuda3std3__48in_placeE)
_ZN39_INTERNAL_39d17f0a_4_k_cu_0f6fe88d_27014cuda3std3__48in_placeE:
	.zero		1
	.type		_ZN39_INTERNAL_39d17f0a_4_k_cu_0f6fe88d_27014cuda3std6ranges3__45__cpo9iter_moveE,@object
	.size		_ZN39_INTERNAL_39d17f0a_4_k_cu_0f6fe88d_27014cuda3std6ranges3__45__cpo9iter_moveE,(_ZN39_INTERNAL_39d17f0a_4_k_cu_0f6fe88d_27014cuda3std3__45__cpo5beginE - _ZN39_INTERNAL_39d17f0a_4_k_cu_0f6fe88d_27014cuda3std6ranges3__45__cpo9iter_moveE)
_ZN39_INTERNAL_39d17f0a_4_k_cu_0f6fe88d_27014cuda3std6ranges3__45__cpo9iter_moveE:
	.zero		1
	.type		_ZN39_INTERNAL_39d17f0a_4_k_cu_0f6fe88d_27014cuda3std3__45__cpo5beginE,@object
	.size		_ZN39_INTERNAL_39d17f0a_4_k_cu_0f6fe88d_27014cuda3std3__45__cpo5beginE,(_ZN39_INTERNAL_39d17f0a_4_k_cu_0f6fe88d_27014cuda3std3__441_GLOBAL__N__39d17f0a_4_k_cu_0f6fe88d_27016ignoreE - _ZN39_INTERNAL_39d17f0a_4_k_cu_0f6fe88d_27014cuda3std3__45__cpo5beginE)
_ZN39_INTERNAL_39d17f0a_4_k_cu_0f6fe88d_27014cuda3std3__45__cpo5beginE:
	.zero		1
	.type		_ZN39_INTERNAL_39d17f0a_4_k_cu_0f6fe88d_27014cuda3std3__441_GLOBAL__N__39d17f0a_4_k_cu_0f6fe88d_27016ignoreE,@object
	.size		_ZN39_INTERNAL_39d17f0a_4_k_cu_0f6fe88d_27014cuda3std3__441_GLOBAL__N__39d17f0a_4_k_cu_0f6fe88d_27016ignoreE,(_ZN39_INTERNAL_39d17f0a_4_k_cu_0f6fe88d_27014cute7productE - _ZN39_INTERNAL_39d17f0a_4_k_cu_0f6fe88d_27014cuda3std3__441_GLOBAL__N__39d17f0a_4_k_cu_0f6fe88d_27016ignoreE)
_ZN39_INTERNAL_39d17f0a_4_k_cu_0f6fe88d_27014cuda3std3__441_GLOBAL__N__39d17f0a_4_k_cu_0f6fe88d_27016ignoreE:
	.zero		1
	.type		_ZN39_INTERNAL_39d17f0a_4_k_cu_0f6fe88d_27014cute7productE,@object
	.size		_ZN39_INTERNAL_39d17f0a_4_k_cu_0f6fe88d_27014cute7productE,(_ZN39_INTERNAL_39d17f0a_4_k_cu_0f6fe88d_27014cuda3std3__45__cpo3endE - _ZN39_INTERNAL_39d17f0a_4_k_cu_0f6fe88d_27014cute7productE)
_ZN39_INTERNAL_39d17f0a_4_k_cu_0f6fe88d_27014cute7productE:
	.zero		1
	.type		_ZN39_INTERNAL_39d17f0a_4_k_cu_0f6fe88d_27014cuda3std3__45__cpo3endE,@object
	.size		_ZN39_INTERNAL_39d17f0a_4_k_cu_0f6fe88d_27014cuda3std3__45__cpo3endE,(_ZN39_INTERNAL_39d17f0a_4_k_cu_0f6fe88d_27014cuda3std3__419piecewise_constructE - _ZN39_INTERNAL_39d17f0a_4_k_cu_0f6fe88d_27014cuda3std3__45__cpo3endE)
_ZN39_INTERNAL_39d17f0a_4_k_cu_0f6fe88d_27014cuda3std3__45__cpo3endE:
	.zero		1
	.type		_ZN39_INTERNAL_39d17f0a_4_k_cu_0f6fe88d_27014cuda3std3__419piecewise_constructE,@object
	.size		_ZN39_INTERNAL_39d17f0a_4_k_cu_0f6fe88d_27014cuda3std3__419piecewise_constructE,(_ZN39_INTERNAL_39d17f0a_4_k_cu_0f6fe88d_27014cuda3std3__45__cpo4cendE - _ZN39_INTERNAL_39d17f0a_4_k_cu_0f6fe88d_27014cuda3std3__419piecewise_constructE)
_ZN39_INTERNAL_39d17f0a_4_k_cu_0f6fe88d_27014cuda3std3__419piecewise_constructE:
	.zero		1
	.type		_ZN39_INTERNAL_39d17f0a_4_k_cu_0f6fe88d_27014cuda3std3__45__cpo4cendE,@object
	.size		_ZN39_INTERNAL_39d17f0a_4_k_cu_0f6fe88d_27014cuda3std3__45__cpo4cendE,(_ZN39_INTERNAL_39d17f0a_4_k_cu_0f6fe88d_27014cuda3std6ranges3__45__cpo4swapE - _ZN39_INTERNAL_39d17f0a_4_k_cu_0f6fe88d_27014cuda3std3__45__cpo4cendE)
_ZN39_INTERNAL_39d17f0a_4_k_cu_0f6fe88d_27014cuda3std3__45__cpo4cendE:
	.zero		1
	.type		_ZN39_INTERNAL_39d17f0a_4_k_cu_0f6fe88d_27014cuda3std6ranges3__45__cpo4swapE,@object
	.size		_ZN39_INTERNAL_39d17f0a_4_k_cu_0f6fe88d_27014cuda3std6ranges3__45__cpo4swapE,(.L_8 - _ZN39_INTERNAL_39d17f0a_4_k_cu_0f6fe88d_27014cuda3std6ranges3__45__cpo4swapE)
_ZN39_INTERNAL_39d17f0a_4_k_cu_0f6fe88d_27014cuda3std6ranges3__45__cpo4swapE:
	.zero		1
.L_8:


//--------------------- .nv.constant0._ZN7cutlass13device_kernelINS_4gemm6kernel13GemmUniversalIN4cute5tupleIJiiiiEEENS1_10collective13CollectiveMmaINS1_34MainloopSm90TmaGmmaWarpSpecializedILi7ENS5_IJNS4_1CILi1EEENSA_ILi2EEESB_EEENS1_35KernelTmaWarpSpecializedCooperativeEEENS5_IJNSA_ILi128EEESG_NSA_ILi64EEEEEENS_10bfloat16_tENS5_IJlSB_lEEESJ_SK_NS4_8TiledMMAINS4_8MMA_AtomIJNS4_4SM904GMMA28MMA_64x128x16_F32BF16BF16_SSILNSO_5MajorE0ELSQ_0ELNSO_7ScaleInE1ELSR_1EEEEEENS4_6LayoutINS5_IJSC_SB_SB_EEENS5_IJSB_NSA_ILi0EEESW_EEEEENS5_IJNS4_10UnderscoreESZ_SZ_EEEEENS4_23SM90_TMA_LOAD_MULTICASTENS4_14ComposedLayoutINS4_7SwizzleILi3ELi4ELi3EEENS4_18smem_ptr_flag_bitsILi16EEENSU_INS5_IJNSA_ILi8EEESH_EEENS5_IJSH_SB_EEEEEEEvNS4_8identityENS4_13SM90_TMA_LOADES1C_vS1D_EENS_8epilogue10collective6detail29Sm90TmaWarpSpecializedAdapterINS1H_15DefaultEpilogueISJ_SK_SK_NS1G_6thread17LinearCombinationISJ_Li1EffLNS1L_9ScaleType4KindE0ELNS_15FloatRoundStyleE2ESJ_EENS1_15EpilogueDefaultEEEEEvvEEEEvNT_6ParamsE --------------------------
	.section	.nv.constant0._ZN7cutlass13device_kernelINS_4gemm6kernel13GemmUniversalIN4cute5tupleIJiiiiEEENS1_10collective13CollectiveMmaINS1_34MainloopSm90TmaGmmaWarpSpecializedILi7ENS5_IJNS4_1CILi1EEENSA_ILi2EEESB_EEENS1_35KernelTmaWarpSpecializedCooperativeEEENS5_IJNSA_ILi128EEESG_NSA_ILi64EEEEEENS_10bfloat16_tENS5_IJlSB_lEEESJ_SK_NS4_8TiledMMAINS4_8MMA_AtomIJNS4_4SM904GMMA28MMA_64x128x16_F32BF16BF16_SSILNSO_5MajorE0ELSQ_0ELNSO_7ScaleInE1ELSR_1EEEEEENS4_6LayoutINS5_IJSC_SB_SB_EEENS5_IJSB_NSA_ILi0EEESW_EEEEENS5_IJNS4_10UnderscoreESZ_SZ_EEEEENS4_23SM90_TMA_LOAD_MULTICASTENS4_14ComposedLayoutINS4_7SwizzleILi3ELi4ELi3EEENS4_18smem_ptr_flag_bitsILi16EEENSU_INS5_IJNSA_ILi8EEESH_EEENS5_IJSH_SB_EEEEEEEvNS4_8identityENS4_13SM90_TMA_LOADES1C_vS1D_EENS_8epilogue10collective6detail29Sm90TmaWarpSpecializedAdapterINS1H_15DefaultEpilogueISJ_SK_SK_NS1G_6thread17LinearCombinationISJ_Li1EffLNS1L_9ScaleType4KindE0ELNS_15FloatRoundStyleE2ESJ_EENS1_15EpilogueDefaultEEEEEvvEEEEvNT_6ParamsE,"a",@progbits
	.sectionflags	@""
	.align	4
.nv.constant0._ZN7cutlass13device_kernelINS_4gemm6kernel13GemmUniversalIN4cute5tupleIJiiiiEEENS1_10collective13CollectiveMmaINS1_34MainloopSm90TmaGmmaWarpSpecializedILi7ENS5_IJNS4_1CILi1EEENSA_ILi2EEESB_EEENS1_35KernelTmaWarpSpecializedCooperativeEEENS5_IJNSA_ILi128EEESG_NSA_ILi64EEEEEENS_10bfloat16_tENS5_IJlSB_lEEESJ_SK_NS4_8TiledMMAINS4_8MMA_AtomIJNS4_4SM904GMMA28MMA_64x128x16_F32BF16BF16_SSILNSO_5MajorE0ELSQ_0ELNSO_7ScaleInE1ELSR_1EEEEEENS4_6LayoutINS5_IJSC_SB_SB_EEENS5_IJSB_NSA_ILi0EEESW_EEEEENS5_IJNS4_10UnderscoreESZ_SZ_EEEEENS4_23SM90_TMA_LOAD_MULTICASTENS4_14ComposedLayoutINS4_7SwizzleILi3ELi4ELi3EEENS4_18smem_ptr_flag_bitsILi16EEENSU_INS5_IJNSA_ILi8EEESH_EEENS5_IJSH_SB_EEEEEEEvNS4_8identityENS4_13SM90_TMA_LOADES1C_vS1D_EENS_8epilogue10collective6detail29Sm90TmaWarpSpecializedAdapterINS1H_15DefaultEpilogueISJ_SK_SK_NS1G_6thread17LinearCombinationISJ_Li1EffLNS1L_9ScaleType4KindE0ELNS_15FloatRoundStyleE2ESJ_EENS1_15EpilogueDefaultEEEEEvvEEEEvNT_6ParamsE:
	.zero		1664


//--------------------- SYMBOLS --------------------------

	.type		.nv.reservedSmem.offset0,@object
	.size		.nv.reservedSmem.offset0,0x4
	.type		__assertfail,@function
